	.headerflags	@"EF_CUDA_TEXMODE_UNIFIED EF_CUDA_64BIT_ADDRESS EF_CUDA_ACCELERATORS EF_CUDA_SM90 EF_CUDA_VIRTUAL_SM(EF_CUDA_SM90)"
	.elftype	@"ET_EXEC"


//--------------------- .nv.info                  --------------------------
	.section	.nv.info,"",@"SHT_CUDA_INFO"
	.align	4


	//----- nvinfo : EIATTR_REGCOUNT
	.align		4
        /*0000*/ 	.byte	0x04, 0x2f
        /*0002*/ 	.short	(.L_2 - .L_1)
	.align		4
.L_1:
        /*0004*/ 	.word	index@(triton_red_fused_add_native_layer_norm_native_layer_norm_backward_5)
        /*0008*/ 	.word	0x00000030


	//----- nvinfo : EIATTR_MIN_STACK_SIZE
	.align		4
.L_2:
        /*000c*/ 	.byte	0x04, 0x12
        /*000e*/ 	.short	(.L_4 - .L_3)
	.align		4
.L_3:
        /*0010*/ 	.word	index@(triton_red_fused_add_native_layer_norm_native_layer_norm_backward_5)
        /*0014*/ 	.word	0x00000000


	//----- nvinfo : EIATTR_FRAME_SIZE
	.align		4
.L_4:
        /*0018*/ 	.byte	0x04, 0x11
        /*001a*/ 	.short	(.L_6 - .L_5)
	.align		4
.L_5:
        /*001c*/ 	.word	index@(triton_red_fused_add_native_layer_norm_native_layer_norm_backward_5)
        /*0020*/ 	.word	0x00000000


	//----- nvinfo : EIATTR_MIN_STACK_SIZE
	.align		4
.L_6:
        /*0024*/ 	.byte	0x04, 0x12
        /*0026*/ 	.short	(.L_8 - .L_7)
	.align		4
.L_7:
        /*0028*/ 	.word	index@(triton_red_fused_add_native_layer_norm_native_layer_norm_backward_5)
        /*002c*/ 	.word	0x00000000
.L_8:


//--------------------- .nv.info.triton_red_fused_add_native_layer_norm_native_layer_norm_backward_5 --------------------------
	.section	.nv.info.triton_red_fused_add_native_layer_norm_native_layer_norm_backward_5,"",@"SHT_CUDA_INFO"
	.sectionflags	@""
	.align	4


	//----- nvinfo : EIATTR_CUDA_API_VERSION
	.align		4
        /*0000*/ 	.byte	0x04, 0x37
        /*0002*/ 	.short	(.L_10 - .L_9)
.L_9:
        /*0004*/ 	.word	0x0000007c


	//----- nvinfo : EIATTR_KPARAM_INFO
	.align		4
.L_10:
        /*0008*/ 	.byte	0x04, 0x17
        /*000a*/ 	.short	(.L_12 - .L_11)
.L_11:
        /*000c*/ 	.word	0x00000000
        /*0010*/ 	.short	0x0008
        /*0012*/ 	.short	0x003c
        /*0014*/ 	.byte	0x00, 0xf0, 0x11, 0x00


	//----- nvinfo : EIATTR_KPARAM_INFO
	.align		4
.L_12:
        /*0018*/ 	.byte	0x04, 0x17
        /*001a*/ 	.short	(.L_14 - .L_13)
.L_13:
        /*001c*/ 	.word	0x00000000
        /*0020*/ 	.short	0x0007
        /*0022*/ 	.short	0x0038
        /*0024*/ 	.byte	0x00, 0xf0, 0x11, 0x00


	//----- nvinfo : EIATTR_KPARAM_INFO
	.align		4
.L_14:
        /*0028*/ 	.byte	0x04, 0x17
        /*002a*/ 	.short	(.L_16 - .L_15)
.L_15:
        /*002c*/ 	.word	0x00000000
        /*0030*/ 	.short	0x0006
        /*0032*/ 	.short	0x0030
        /*0034*/ 	.byte	0x00, 0xf4, 0x21, 0x00


	//----- nvinfo : EIATTR_KPARAM_INFO
	.align		4
.L_16:
        /*0038*/ 	.byte	0x04, 0x17
        /*003a*/ 	.short	(.L_18 - .L_17)
.L_17:
        /*003c*/ 	.word	0x00000000
        /*0040*/ 	.short	0x0005
        /*0042*/ 	.short	0x0028
        /*0044*/ 	.byte	0x00, 0xf4, 0x21, 0x00


	//----- nvinfo : EIATTR_KPARAM_INFO
	.align		4
.L_18:
        /*0048*/ 	.byte	0x04, 0x17
        /*004a*/ 	.short	(.L_20 - .L_19)
.L_19:
        /*004c*/ 	.word	0x00000000
        /*0050*/ 	.short	0x0004
        /*0052*/ 	.short	0x0020
        /*0054*/ 	.byte	0x00, 0xf4, 0x21, 0x00


	//----- nvinfo : EIATTR_KPARAM_INFO
	.align		4
.L_20:
        /*0058*/ 	.byte	0x04, 0x17
        /*005a*/ 	.short	(.L_22 - .L_21)
.L_21:
        /*005c*/ 	.word	0x00000000
        /*0060*/ 	.short	0x0003
        /*0062*/ 	.short	0x0018
        /*0064*/ 	.byte	0x00, 0xf4, 0x21, 0x00


	//----- nvinfo : EIATTR_KPARAM_INFO
	.align		4
.L_22:
        /*0068*/ 	.byte	0x04, 0x17
        /*006a*/ 	.short	(.L_24 - .L_23)
.L_23:
        /*006c*/ 	.word	0x00000000
        /*0070*/ 	.short	0x0002
        /*0072*/ 	.short	0x0010
        /*0074*/ 	.byte	0x00, 0xf4, 0x21, 0x00


	//----- nvinfo : EIATTR_KPARAM_INFO
	.align		4
.L_24:
        /*0078*/ 	.byte	0x04, 0x17
        /*007a*/ 	.short	(.L_26 - .L_25)
.L_25:
        /*007c*/ 	.word	0x00000000
        /*0080*/ 	.short	0x0001
        /*0082*/ 	.short	0x0008
        /*0084*/ 	.byte	0x00, 0xf4, 0x21, 0x00


	//----- nvinfo : EIATTR_KPARAM_INFO
	.align		4
.L_26:
        /*0088*/ 	.byte	0x04, 0x17
        /*008a*/ 	.short	(.L_28 - .L_27)
.L_27:
        /*008c*/ 	.word	0x00000000
        /*0090*/ 	.short	0x0000
        /*0092*/ 	.short	0x0000
        /*0094*/ 	.byte	0x00, 0xf4, 0x21, 0x00


	//----- nvinfo : EIATTR_SPARSE_MMA_MASK
	.align		4
.L_28:
        /*0098*/ 	.byte	0x03, 0x50
        /*009a*/ 	.short	0x0000


	//----- nvinfo : EIATTR_MAXREG_COUNT
	.align		4
        /*009c*/ 	.byte	0x03, 0x1b
        /*009e*/ 	.short	0x00ff


	//----- nvinfo : EIATTR_COOP_GROUP_MASK_REGIDS
	.align		4
        /*00a0*/ 	.byte	0x04, 0x29
        /*00a2*/ 	.short	(.L_30 - .L_29)


	//   ....[0]....
.L_29:
        /*00a4*/ 	.word	0xffffffff


	//   ....[1]....
        /*00a8*/ 	.word	0xffffffff


	//   ....[2]....
        /*00ac*/ 	.word	0xffffffff


	//   ....[3]....
        /*00b0*/ 	.word	0xffffffff


	//   ....[4]....
        /*00b4*/ 	.word	0xffffffff


	//   ....[5]....
        /*00b8*/ 	.word	0xffffffff


	//   ....[6]....
        /*00bc*/ 	.word	0xffffffff


	//   ....[7]....
        /*00c0*/ 	.word	0xffffffff


	//   ....[8]....
        /*00c4*/ 	.word	0xffffffff


	//   ....[9]....
        /*00c8*/ 	.word	0xffffffff


	//   ....[10]....
        /*00cc*/ 	.word	0xffffffff


	//   ....[11]....
        /*00d0*/ 	.word	0xffffffff


	//   ....[12]....
        /*00d4*/ 	.word	0xffffffff


	//   ....[13]....
        /*00d8*/ 	.word	0xffffffff


	//   ....[14]....
        /*00dc*/ 	.word	0xffffffff


	//   ....[15]....
        /*00e0*/ 	.word	0xffffffff


	//   ....[16]....
        /*00e4*/ 	.word	0xffffffff


	//   ....[17]....
        /*00e8*/ 	.word	0xffffffff


	//   ....[18]....
        /*00ec*/ 	.word	0xffffffff


	//   ....[19]....
        /*00f0*/ 	.word	0xffffffff


	//   ....[20]....
        /*00f4*/ 	.word	0xffffffff


	//   ....[21]....
        /*00f8*/ 	.word	0xffffffff


	//   ....[22]....
        /*00fc*/ 	.word	0xffffffff


	//   ....[23]....
        /*0100*/ 	.word	0xffffffff


	//----- nvinfo : EIATTR_COOP_GROUP_INSTR_OFFSETS
	.align		4
.L_30:
        /*0104*/ 	.byte	0x04, 0x28
        /*0106*/ 	.short	(.L_32 - .L_31)


	//   ....[0]....
.L_31:
        /*0108*/ 	.word	0x00001130


	//   ....[1]....
        /*010c*/ 	.word	0x00001160


	//   ....[2]....
        /*0110*/ 	.word	0x00001170


	//   ....[3]....
        /*0114*/ 	.word	0x00001180


	//   ....[4]....
        /*0118*/ 	.word	0x00001190


	//   ....[5]....
        /*011c*/ 	.word	0x000011a0


	//   ....[6]....
        /*0120*/ 	.word	0x000011c0


	//   ....[7]....
        /*0124*/ 	.word	0x00001220


	//   ....[8]....
        /*0128*/ 	.word	0x00001250


	//   ....[9]....
        /*012c*/ 	.word	0x00001280


	//   ....[10]....
        /*0130*/ 	.word	0x000012c0


	//   ....[11]....
        /*0134*/ 	.word	0x00001350


	//   ....[12]....
        /*0138*/ 	.word	0x000018f0


	//   ....[13]....
        /*013c*/ 	.word	0x00001900


	//   ....[14]....
        /*0140*/ 	.word	0x00001910


	//   ....[15]....
        /*0144*/ 	.word	0x00001920


	//   ....[16]....
        /*0148*/ 	.word	0x00001930


	//   ....[17]....
        /*014c*/ 	.word	0x00001940


	//   ....[18]....
        /*0150*/ 	.word	0x000019a0


	//   ....[19]....
        /*0154*/ 	.word	0x00001a50


	//   ....[20]....
        /*0158*/ 	.word	0x00001c40


	//   ....[21]....
        /*015c*/ 	.word	0x00001c80


	//   ....[22]....
        /*0160*/ 	.word	0x00001cc0


	//   ....[23]....
        /*0164*/ 	.word	0x00001d00


	//----- nvinfo : EIATTR_EXIT_INSTR_OFFSETS
	.align		4
.L_32:
        /*0168*/ 	.byte	0x04, 0x1c
        /*016a*/ 	.short	(.L_34 - .L_33)


	//   ....[0]....
.L_33:
        /*016c*/ 	.word	0x00002100


	//   ....[1]....
        /*0170*/ 	.word	0x00002150


	//----- nvinfo : EIATTR_REQNTID
	.align		4
.L_34:
        /*0174*/ 	.byte	0x04, 0x10
        /*0176*/ 	.short	(.L_36 - .L_35)
.L_35:
        /*0178*/ 	.word	0x00000080
        /*017c*/ 	.word	0x00000001
        /*0180*/ 	.word	0x00000001


	//----- nvinfo : EIATTR_CBANK_PARAM_SIZE
	.align		4
.L_36:
        /*0184*/ 	.byte	0x03, 0x19
        /*0186*/ 	.short	0x0040


	//----- nvinfo : EIATTR_PARAM_CBANK
	.align		4
        /*0188*/ 	.byte	0x04, 0x0a
        /*018a*/ 	.short	(.L_38 - .L_37)
	.align		4
.L_37:
        /*018c*/ 	.word	index@(.nv.constant0.triton_red_fused_add_native_layer_norm_native_layer_norm_backward_5)
        /*0190*/ 	.short	0x0210
        /*0192*/ 	.short	0x0040


	//----- nvinfo : EIATTR_SW_WAR
	.align		4
.L_38:
        /*0194*/ 	.byte	0x04, 0x36
        /*0196*/ 	.short	(.L_40 - .L_39)
.L_39:
        /*0198*/ 	.word	0x00000008
.L_40:


//--------------------- .nv.callgraph             --------------------------
	.section	.nv.callgraph,"",@"SHT_CUDA_CALLGRAPH"
	.align	4
	.sectionentsize	8
	.align		4
        /*0000*/ 	.word	0x00000000
	.align		4
        /*0004*/ 	.word	0xffffffff
	.align		4
        /*0008*/ 	.word	0x00000000
	.align		4
        /*000c*/ 	.word	0xfffffffe
	.align		4
        /*0010*/ 	.word	0x00000000
	.align		4
        /*0014*/ 	.word	0xfffffffd
	.align		4
        /*0018*/ 	.word	0x00000000
	.align		4
        /*001c*/ 	.word	0xfffffffc


//--------------------- .nv.constant4             --------------------------
	.section	.nv.constant4,"a",@progbits
	.align	8
	.align		8
.nv.constant4:
        /*0000*/ 	.dword	_$_str


//--------------------- .text.triton_red_fused_add_native_layer_norm_native_layer_norm_backward_5 --------------------------
	.section	.text.triton_red_fused_add_native_layer_norm_native_layer_norm_backward_5,"ax",@progbits
	.sectionflags	@"SHF_BARRIERS=1"
	.align	128
        .global         triton_red_fused_add_native_layer_norm_native_layer_norm_backward_5
        .type           triton_red_fused_add_native_layer_norm_native_layer_norm_backward_5,@function
        .size           triton_red_fused_add_native_layer_norm_native_layer_norm_backward_5,(.L_x_3 - triton_red_fused_add_native_layer_norm_native_layer_norm_backward_5)
        .other          triton_red_fused_add_native_layer_norm_native_layer_norm_backward_5,@"STO_CUDA_ENTRY STV_DEFAULT"
triton_red_fused_add_native_layer_norm_native_layer_norm_backward_5:
.text.triton_red_fused_add_native_layer_norm_native_layer_norm_backward_5:
[----:B------:R-:W0:Y:S02]  /*0000*/  LDC R1, c[0x0][0x28] ;  /* 0x00000a00ff017b82 */ /* 0x000e240000000800 */
[----:B------:R-:W1:Y:S01]  /*0010*/  S2R R6, SR_CTAID.X ;  /* 0x0000000000067919 */ /* 0x000e620000002500 */
[----:B------:R-:W-:Y:S01]  /*0020*/  ULDC.64 UR4, c[0x0][0x220] ;  /* 0x0000880000047ab9 */ /* 0x000fe20000000a00 */
[----:B------:R-:W-:Y:S01]  /*0030*/  MOV R23, 0xfffffff8 ;  /* 0xfffffff800177802 */ /* 0x000fe20000000f00 */
[----:B------:R-:W-:Y:S01]  /*0040*/  IMAD.MOV.U32 R28, RZ, RZ, -0x1 ;  /* 0xffffffffff1c7424 */ /* 0x000fe200078e00ff */
[----:B------:R-:W2:Y:S01]  /*0050*/  S2R R14, SR_TID.X ;  /* 0x00000000000e7919 */ /* 0x000ea20000002100 */
[----:B------:R-:W-:Y:S01]  /*0060*/  IMAD.MOV.U32 R29, RZ, RZ, RZ ;  /* 0x000000ffff1d7224 */ /* 0x000fe200078e00ff */
[----:B------:R-:W-:Y:S02]  /*0070*/  CS2R R30, SRZ ;  /* 0x00000000001e7805 */ /* 0x000fe4000001ff00 */
[----:B------:R-:W-:Y:S02]  /*0080*/  CS2R R32, SRZ ;  /* 0x0000000000207805 */ /* 0x000fe4000001ff00 */
[----:B------:R-:W-:-:S02]  /*0090*/  CS2R R34, SRZ ;  /* 0x0000000000227805 */ /* 0x000fc4000001ff00 */
[----:B------:R-:W-:Y:S02]  /*00a0*/  CS2R R36, SRZ ;  /* 0x0000000000247805 */ /* 0x000fe4000001ff00 */
[----:B------:R-:W-:Y:S01]  /*00b0*/  CS2R R38, SRZ ;  /* 0x0000000000267805 */ /* 0x000fe2000001ff00 */
[----:B------:R-:W-:Y:S01]  /*00c0*/  IMAD.MOV.U32 R40, RZ, RZ, RZ ;  /* 0x000000ffff287224 */ /* 0x000fe200078e00ff */
[----:B------:R-:W-:Y:S01]  /*00d0*/  ULDC.64 UR6, c[0x0][0x208] ;  /* 0x0000820000067ab9 */ /* 0x000fe20000000a00 */
[----:B-1----:R-:W-:Y:S02]  /*00e0*/  IMAD.SHL.U32 R3, R6, 0x40, RZ ;  /* 0x0000004006037824 */ /* 0x002fe400078e00ff */
[----:B--2---:R-:W-:-:S05]  /*00f0*/  IMAD.SHL.U32 R2, R14, 0x4, RZ ;  /* 0x000000040e027824 */ /* 0x004fca00078e00ff */
[----:B------:R-:W-:Y:S02]  /*0100*/  LOP3.LUT R0, R3, 0x3c, R2, 0xf8, !PT ;  /* 0x0000003c03007812 */ /* 0x000fe400078ef802 */
[----:B------:R-:W-:Y:S02]  /*0110*/  LOP3.LUT R2, R2, 0x3c, RZ, 0xc0, !PT ;  /* 0x0000003c02027812 */ /* 0x000fe400078ec0ff */
[----:B------:R-:W-:Y:S02]  /*0120*/  SHF.R.S32.HI R7, RZ, 0x1f, R0 ;  /* 0x0000001fff077819 */ /* 0x000fe40000011400 */
[----:B------:R-:W-:Y:S02]  /*0130*/  ISETP.GE.AND P1, PT, R0, 0x400, PT ;  /* 0x000004000000780c */ /* 0x000fe40003f26270 */
[CC--:B------:R-:W-:Y:S02]  /*0140*/  LEA.HI R4, R7.reuse, R0.reuse, RZ, 0x4 ;  /* 0x0000000007047211 */ /* 0x0c0fe400078f20ff */
[----:B------:R-:W-:-:S02]  /*0150*/  LEA.HI R7, R7, R0, RZ, 0x8 ;  /* 0x0000000007077211 */ /* 0x000fc400078f40ff */
[----:B------:R-:W-:Y:S02]  /*0160*/  LOP3.LUT R5, R4, 0xfff0, RZ, 0xc0, !PT ;  /* 0x0000fff004057812 */ /* 0x000fe400078ec0ff */
[----:B------:R-:W-:Y:S02]  /*0170*/  SHF.R.S32.HI R4, RZ, 0x4, R4 ;  /* 0x00000004ff047819 */ /* 0x000fe40000011404 */
[----:B------:R-:W-:Y:S01]  /*0180*/  SHF.R.S32.HI R19, RZ, 0x8, R7 ;  /* 0x00000008ff137819 */ /* 0x000fe20000011407 */
[----:B------:R-:W-:Y:S01]  /*0190*/  IMAD.IADD R12, R0, 0x1, -R5 ;  /* 0x00000001000c7824 */ /* 0x000fe200078e0a05 */
[----:B------:R-:W-:Y:S02]  /*01a0*/  SHF.R.S32.HI R5, RZ, 0x19, R6 ;  /* 0x00000019ff057819 */ /* 0x000fe40000011406 */
[----:B------:R-:W-:Y:S01]  /*01b0*/  LOP3.LUT R6, R3, 0x1, R2, 0xfe, !PT ;  /* 0x0000000103067812 */ /* 0x000fe200078efe02 */
[----:B------:R-:W-:Y:S01]  /*01c0*/  IMAD R19, R19, 0x5f00, R0 ;  /* 0x00005f0013137824 */ /* 0x000fe200078e0200 */
[----:B------:R-:W-:-:S02]  /*01d0*/  PRMT R8, R12, 0x8880, RZ ;  /* 0x000088800c087816 */ /* 0x000fc400000000ff */
[----:B------:R-:W-:Y:S02]  /*01e0*/  SGXT R5, R5, 0x1 ;  /* 0x000000010505781a */ /* 0x000fe40000000200 */
[----:B------:R-:W-:Y:S02]  /*01f0*/  PRMT R8, R8, 0x7710, RZ ;  /* 0x0000771008087816 */ /* 0x000fe400000000ff */
[----:B------:R-:W-:Y:S02]  /*0200*/  LEA.HI R9, R5, R6, RZ, 0x4 ;  /* 0x0000000605097211 */ /* 0x000fe400078f20ff */
[----:B------:R-:W-:Y:S02]  /*0210*/  SHF.R.U32.HI R10, RZ, 0xc, R8 ;  /* 0x0000000cff0a7819 */ /* 0x000fe40000011608 */
[----:B------:R-:W-:Y:S02]  /*0220*/  LOP3.LUT R8, R3, 0x2, R2, 0xfe, !PT ;  /* 0x0000000203087812 */ /* 0x000fe400078efe02 */
[----:B------:R-:W-:-:S02]  /*0230*/  LOP3.LUT R11, R10, 0x7, RZ, 0xc0, !PT ;  /* 0x000000070a0b7812 */ /* 0x000fc400078ec0ff */
[----:B------:R-:W-:Y:S02]  /*0240*/  LOP3.LUT R9, R9, 0xfff0, RZ, 0xc0, !PT ;  /* 0x0000fff009097812 */ /* 0x000fe400078ec0ff */
[----:B------:R-:W-:Y:S02]  /*0250*/  LOP3.LUT R2, R3, 0x3, R2, 0xfe, !PT ;  /* 0x0000000303027812 */ /* 0x000fe400078efe02 */
[----:B------:R-:W-:Y:S01]  /*0260*/  IADD3 R11, R12, R11, RZ ;  /* 0x0000000b0c0b7210 */ /* 0x000fe20007ffe0ff */
[----:B------:R-:W-:Y:S01]  /*0270*/  IMAD.IADD R6, R6, 0x1, -R9 ;  /* 0x0000000106067824 */ /* 0x000fe200078e0a09 */
[C---:B------:R-:W-:Y:S02]  /*0280*/  LEA.HI R10, R5.reuse, R8, RZ, 0x4 ;  /* 0x00000008050a7211 */ /* 0x040fe400078f20ff */
[----:B------:R-:W-:Y:S02]  /*0290*/  LEA.HI R5, R5, R2, RZ, 0x4 ;  /* 0x0000000205057211 */ /* 0x000fe400078f20ff */
[----:B------:R-:W-:-:S02]  /*02a0*/  LOP3.LUT R11, R11, 0xf8, RZ, 0xc0, !PT ;  /* 0x000000f80b0b7812 */ /* 0x000fc400078ec0ff */
[----:B------:R-:W-:Y:S02]  /*02b0*/  LOP3.LUT R9, R10, 0xfff0, RZ, 0xc0, !PT ;  /* 0x0000fff00a097812 */ /* 0x000fe400078ec0ff */
[----:B------:R-:W-:Y:S01]  /*02c0*/  LOP3.LUT R5, R5, 0xfff0, RZ, 0xc0, !PT ;  /* 0x0000fff005057812 */ /* 0x000fe200078ec0ff */
[----:B------:R-:W-:Y:S01]  /*02d0*/  IMAD.MOV R13, RZ, RZ, -R11 ;  /* 0x000000ffff0d7224 */ /* 0x000fe200078e0a0b */
[----:B------:R-:W-:Y:S01]  /*02e0*/  LEA.HI R10, R4, R4, RZ, 0x4 ;  /* 0x00000004040a7211 */ /* 0x000fe200078f20ff */
[----:B------:R-:W-:Y:S02]  /*02f0*/  IMAD.IADD R8, R8, 0x1, -R9 ;  /* 0x0000000108087824 */ /* 0x000fe400078e0a09 */
[----:B------:R-:W-:Y:S01]  /*0300*/  IMAD.IADD R9, R2, 0x1, -R5 ;  /* 0x0000000102097824 */ /* 0x000fe200078e0a05 */
[----:B------:R-:W-:Y:S02]  /*0310*/  PRMT R13, R13, 0x7710, RZ ;  /* 0x000077100d0d7816 */ /* 0x000fe400000000ff */
[----:B------:R-:W-:-:S02]  /*0320*/  SHF.R.U32.HI R2, RZ, 0x4, R14 ;  /* 0x00000004ff027819 */ /* 0x000fc4000001160e */
[----:B------:R-:W-:Y:S02]  /*0330*/  PRMT R14, R8, 0x8880, RZ ;  /* 0x00008880080e7816 */ /* 0x000fe400000000ff */
[----:B------:R-:W-:Y:S02]  /*0340*/  IADD3 R12, R12, R13, RZ ;  /* 0x0000000d0c0c7210 */ /* 0x000fe40007ffe0ff */
[----:B------:R-:W-:Y:S02]  /*0350*/  PRMT R15, R9, 0x8880, RZ ;  /* 0x00008880090f7816 */ /* 0x000fe400000000ff */
[----:B------:R-:W-:Y:S02]  /*0360*/  PRMT R13, R6, 0x8880, RZ ;  /* 0x00008880060d7816 */ /* 0x000fe400000000ff */
[----:B------:R-:W-:Y:S02]  /*0370*/  PRMT R14, R14, 0x7710, RZ ;  /* 0x000077100e0e7816 */ /* 0x000fe400000000ff */
[----:B------:R-:W-:-:S02]  /*0380*/  LOP3.LUT R11, R10, 0xfff0, RZ, 0xc0, !PT ;  /* 0x0000fff00a0b7812 */ /* 0x000fc400078ec0ff */
[----:B------:R-:W-:Y:S02]  /*0390*/  PRMT R15, R15, 0x7710, RZ ;  /* 0x000077100f0f7816 */ /* 0x000fe400000000ff */
[----:B------:R-:W-:Y:S01]  /*03a0*/  PRMT R13, R13, 0x7710, RZ ;  /* 0x000077100d0d7816 */ /* 0x000fe200000000ff */
[----:B------:R-:W-:Y:S01]  /*03b0*/  IMAD.IADD R10, R4, 0x1, -R11 ;  /* 0x00000001040a7824 */ /* 0x000fe200078e0a0b */
[----:B------:R-:W-:Y:S02]  /*03c0*/  SHF.R.U32.HI R14, RZ, 0xc, R14 ;  /* 0x0000000cff0e7819 */ /* 0x000fe4000001160e */
[----:B------:R-:W-:Y:S02]  /*03d0*/  SHF.R.U32.HI R16, RZ, 0xc, R15 ;  /* 0x0000000cff107819 */ /* 0x000fe4000001160f */
[----:B------:R-:W-:Y:S02]  /*03e0*/  SHF.R.U32.HI R13, RZ, 0xc, R13 ;  /* 0x0000000cff0d7819 */ /* 0x000fe4000001160d */
[----:B------:R-:W-:-:S02]  /*03f0*/  LOP3.LUT R15, R14, 0x7, RZ, 0xc0, !PT ;  /* 0x000000070e0f7812 */ /* 0x000fc400078ec0ff */
[----:B------:R-:W-:Y:S02]  /*0400*/  PRMT R11, R10, 0x8880, RZ ;  /* 0x000088800a0b7816 */ /* 0x000fe400000000ff */
[----:B------:R-:W-:Y:S01]  /*0410*/  LOP3.LUT R16, R16, 0x7, RZ, 0xc0, !PT ;  /* 0x0000000710107812 */ /* 0x000fe200078ec0ff */
[----:B------:R-:W-:Y:S01]  /*0420*/  IMAD.IADD R15, R8, 0x1, R15 ;  /* 0x00000001080f7824 */ /* 0x000fe200078e020f */
[----:B------:R-:W-:Y:S02]  /*0430*/  LOP3.LUT R13, R13, 0x7, RZ, 0xc0, !PT ;  /* 0x000000070d0d7812 */ /* 0x000fe400078ec0ff */
[----:B------:R-:W-:Y:S01]  /*0440*/  PRMT R11, R11, 0x7710, RZ ;  /* 0x000077100b0b7816 */ /* 0x000fe200000000ff */
[----:B------:R-:W-:Y:S01]  /*0450*/  IMAD.IADD R16, R9, 0x1, R16 ;  /* 0x0000000109107824 */ /* 0x000fe200078e0210 */
[----:B------:R-:W-:Y:S01]  /*0460*/  LOP3.LUT R15, R15, 0xf8, RZ, 0xc0, !PT ;  /* 0x000000f80f0f7812 */ /* 0x000fe200078ec0ff */
[----:B------:R-:W-:Y:S01]  /*0470*/  IMAD.IADD R13, R6, 0x1, R13 ;  /* 0x00000001060d7824 */ /* 0x000fe200078e020d */
[----:B------:R-:W-:-:S02]  /*0480*/  SHF.R.U32.HI R11, RZ, 0xc, R11 ;  /* 0x0000000cff0b7819 */ /* 0x000fc4000001160b */
[----:B------:R-:W-:Y:S01]  /*0490*/  LOP3.LUT R16, R16, 0xf8, RZ, 0xc0, !PT ;  /* 0x000000f810107812 */ /* 0x000fe200078ec0ff */
[----:B------:R-:W-:Y:S01]  /*04a0*/  IMAD.MOV R15, RZ, RZ, -R15 ;  /* 0x000000ffff0f7224 */ /* 0x000fe200078e0a0f */
[----:B------:R-:W-:Y:S02]  /*04b0*/  LOP3.LUT R13, R13, 0xf8, RZ, 0xc0, !PT ;  /* 0x000000f80d0d7812 */ /* 0x000fe400078ec0ff */
[----:B------:R-:W-:Y:S01]  /*04c0*/  LOP3.LUT R11, R11, 0x7, RZ, 0xc0, !PT ;  /* 0x000000070b0b7812 */ /* 0x000fe200078ec0ff */
[----:B------:R-:W-:Y:S01]  /*04d0*/  IMAD.MOV R16, RZ, RZ, -R16 ;  /* 0x000000ffff107224 */ /* 0x000fe200078e0a10 */
[----:B------:R-:W-:Y:S01]  /*04e0*/  PRMT R15, R15, 0x7710, RZ ;  /* 0x000077100f0f7816 */ /* 0x000fe200000000ff */
[----:B------:R-:W-:Y:S01]  /*04f0*/  IMAD.MOV R13, RZ, RZ, -R13 ;  /* 0x000000ffff0d7224 */ /* 0x000fe200078e0a0d */
[----:B------:R-:W-:Y:S02]  /*0500*/  IADD3 R11, R10, R11, RZ ;  /* 0x0000000b0a0b7210 */ /* 0x000fe40007ffe0ff */
[----:B------:R-:W-:Y:S01]  /*0510*/  PRMT R16, R16, 0x7710, RZ ;  /* 0x0000771010107816 */ /* 0x000fe200000000ff */
[----:B------:R-:W-:Y:S01]  /*0520*/  IMAD.IADD R14, R8, 0x1, R15 ;  /* 0x00000001080e7824 */ /* 0x000fe200078e020f */
[----:B------:R-:W-:-:S02]  /*0530*/  LOP3.LUT R11, R11, 0xf8, RZ, 0xc0, !PT ;  /* 0x000000f80b0b7812 */ /* 0x000fc400078ec0ff */
[----:B------:R-:W-:Y:S01]  /*0540*/  PRMT R13, R13, 0x7710, RZ ;  /* 0x000077100d0d7816 */ /* 0x000fe200000000ff */
[----:B------:R-:W-:Y:S01]  /*0550*/  IMAD.IADD R15, R9, 0x1, R16 ;  /* 0x00000001090f7824 */ /* 0x000fe200078e0210 */
[----:B------:R-:W-:Y:S01]  /*0560*/  LOP3.LUT R5, R7, 0xffffff00, RZ, 0xc0, !PT ;  /* 0xffffff0007057812 */ /* 0x000fe200078ec0ff */
[----:B------:R-:W1:Y:S01]  /*0570*/  LDC.64 R8, c[0x0][0x218] ;  /* 0x00008600ff087b82 */ /* 0x000e620000000a00 */
[----:B------:R-:W-:Y:S01]  /*0580*/  IADD3 R11, RZ, -R11, RZ ;  /* 0x8000000bff0b7210 */ /* 0x000fe20007ffe0ff */
[----:B------:R-:W-:Y:S01]  /*0590*/  IMAD.IADD R13, R6, 0x1, R13 ;  /* 0x00000001060d7824 */ /* 0x000fe200078e020d */
[----:B------:R-:W-:Y:S01]  /*05a0*/  LOP3.LUT R14, R14, 0xffff, RZ, 0xc0, !PT ;  /* 0x0000ffff0e0e7812 */ /* 0x000fe200078ec0ff */
[----:B------:R-:W-:Y:S01]  /*05b0*/  IMAD.IADD R5, R0, 0x1, -R5 ;  /* 0x0000000100057824 */ /* 0x000fe200078e0a05 */
[----:B------:R-:W-:Y:S02]  /*05c0*/  SGXT.U32 R2, R2, 0x3 ;  /* 0x000000030202781a */ /* 0x000fe40000000000 */
[----:B------:R-:W-:Y:S01]  /*05d0*/  PRMT R11, R11, 0x7710, RZ ;  /* 0x000077100b0b7816 */ /* 0x000fe200000000ff */
[----:B------:R-:W-:Y:S01]  /*05e0*/  IMAD.WIDE R4, R5, 0x4, RZ ;  /* 0x0000000405047825 */ /* 0x000fe200078e02ff */
[----:B------:R-:W-:-:S02]  /*05f0*/  LOP3.LUT R15, R15, 0xffff, RZ, 0xc0, !PT ;  /* 0x0000ffff0f0f7812 */ /* 0x000fc400078ec0ff */
[----:B------:R-:W-:Y:S02]  /*0600*/  LOP3.LUT R12, R12, 0xffff, RZ, 0xc0, !PT ;  /* 0x0000ffff0c0c7812 */ /* 0x000fe400078ec0ff */
[----:B------:R-:W-:Y:S01]  /*0610*/  LOP3.LUT R13, R13, 0xffff, RZ, 0xc0, !PT ;  /* 0x0000ffff0d0d7812 */ /* 0x000fe200078ec0ff */
[----:B------:R-:W-:Y:S01]  /*0620*/  IMAD.WIDE.U32 R4, R2, 0x400, R4 ;  /* 0x0000040002047825 */ /* 0x000fe200078e0004 */
[----:B------:R-:W-:Y:S02]  /*0630*/  PRMT R14, R14, 0x8880, RZ ;  /* 0x000088800e0e7816 */ /* 0x000fe400000000ff */
[----:B------:R-:W-:Y:S01]  /*0640*/  IADD3 R6, R10, R11, RZ ;  /* 0x0000000b0a067210 */ /* 0x000fe20007ffe0ff */
[----:B------:R-:W-:Y:S01]  /*0650*/  IMAD.WIDE.U32 R10, R2, 0x100, RZ ;  /* 0x00000100020a7825 */ /* 0x000fe200078e00ff */
[----:B------:R-:W-:Y:S02]  /*0660*/  PRMT R7, R15, 0x8880, RZ ;  /* 0x000088800f077816 */ /* 0x000fe400000000ff */
[----:B------:R-:W-:-:S02]  /*0670*/  PRMT R17, R12, 0x8880, RZ ;  /* 0x000088800c117816 */ /* 0x000fc400000000ff */
[----:B------:R-:W-:Y:S01]  /*0680*/  PRMT R15, R13, 0x8880, RZ ;  /* 0x000088800d0f7816 */ /* 0x000fe200000000ff */
[----:B------:R-:W-:Y:S01]  /*0690*/  IMAD.MOV.U32 R13, RZ, RZ, R14 ;  /* 0x000000ffff0d7224 */ /* 0x000fe200078e000e */
[----:B------:R-:W-:Y:S01]  /*06a0*/  PRMT R21, R6, 0x8880, RZ ;  /* 0x0000888006157816 */ /* 0x000fe200000000ff */
[----:B------:R-:W-:Y:S01]  /*06b0*/  IMAD.WIDE R6, R7, 0x4, R10 ;  /* 0x0000000407067825 */ /* 0x000fe200078e020a */
[----:B------:R-:W-:-:S03]  /*06c0*/  IADD3 R4, P0, R4, UR4, RZ ;  /* 0x0000000404047c10 */ /* 0x000fc6000ff1e0ff */
[--C-:B------:R-:W-:Y:S01]  /*06d0*/  IMAD.WIDE R12, R13, 0x4, R10.reuse ;  /* 0x000000040d0c7825 */ /* 0x100fe200078e020a */
[----:B------:R-:W-:Y:S01]  /*06e0*/  IADD3.X R5, R5, UR5, RZ, P0, !PT ;  /* 0x0000000505057c10 */ /* 0x000fe200087fe4ff */
[----:B------:R-:W-:Y:S02]  /*06f0*/  ULDC.64 UR4, c[0x0][0x228] ;  /* 0x00008a0000047ab9 */ /* 0x000fe40000000a00 */
[----:B------:R-:W-:-:S04]  /*0700*/  IMAD.WIDE R14, R15, 0x4, R10 ;  /* 0x000000040f0e7825 */ /* 0x000fc800078e020a */
[----:B------:R-:W-:-:S04]  /*0710*/  IMAD.WIDE R16, R17, 0x4, R10 ;  /* 0x0000000411107825 */ /* 0x000fc800078e020a */
[----:B------:R-:W-:Y:S02]  /*0720*/  IMAD.SHL.U32 R21, R21, 0x8, RZ ;  /* 0x0000000815157824 */ /* 0x000fe400078e00ff */
[----:B-1----:R-:W-:-:S04]  /*0730*/  IMAD.WIDE.U32 R24, R2, 0x4, R8 ;  /* 0x0000000402187825 */ /* 0x002fc800078e0008 */
[----:B------:R-:W-:-:S04]  /*0740*/  IMAD.WIDE R10, R21, 0x4, R6 ;  /* 0x00000004150a7825 */ /* 0x000fc800078e0206 */
[----:B------:R-:W-:Y:S01]  /*0750*/  IMAD.WIDE R12, R21, 0x4, R12 ;  /* 0x00000004150c7825 */ /* 0x000fe200078e020c */
[----:B------:R-:W-:-:S03]  /*0760*/  IADD3 R7, P0, R10, UR4, RZ ;  /* 0x000000040a077c10 */ /* 0x000fc6000ff1e0ff */
[C---:B------:R-:W-:Y:S01]  /*0770*/  IMAD.WIDE R14, R21.reuse, 0x4, R14 ;  /* 0x00000004150e7825 */ /* 0x040fe200078e020e */
[----:B------:R-:W-:Y:S02]  /*0780*/  IADD3 R8, P2, R12, UR4, RZ ;  /* 0x000000040c087c10 */ /* 0x000fe4000ff5e0ff */
[----:B------:R-:W-:Y:S01]  /*0790*/  IADD3.X R11, R11, UR5, RZ, P0, !PT ;  /* 0x000000050b0b7c10 */ /* 0x000fe200087fe4ff */
[----:B------:R-:W-:Y:S01]  /*07a0*/  IMAD.WIDE R16, R21, 0x4, R16 ;  /* 0x0000000415107825 */ /* 0x000fe200078e0210 */
[----:B------:R-:W-:Y:S02]  /*07b0*/  IADD3 R9, P3, R14, UR4, RZ ;  /* 0x000000040e097c10 */ /* 0x000fe4000ff7e0ff */
[----:B------:R-:W-:Y:S01]  /*07c0*/  IADD3.X R20, R13, UR5, RZ, P2, !PT ;  /* 0x000000050d147c10 */ /* 0x000fe200097fe4ff */
[----:B------:R-:W-:Y:S01]  /*07d0*/  IMAD R6, R2, 0x100, R19 ;  /* 0x0000010002067824 */ /* 0x000fe200078e0213 */
[----:B------:R-:W-:Y:S01]  /*07e0*/  IADD3 R10, P4, R16, UR4, RZ ;  /* 0x00000004100a7c10 */ /* 0x000fe2000ff9e0ff */
[----:B------:R-:W-:Y:S01]  /*07f0*/  UMOV UR4, URZ ;  /* 0x0000003f00047c82 */ /* 0x000fe20008000000 */
[----:B------:R-:W-:-:S02]  /*0800*/  IADD3.X R21, R15, UR5, RZ, P3, !PT ;  /* 0x000000050f157c10 */ /* 0x000fc40009ffe4ff */
[----:B------:R-:W-:Y:S01]  /*0810*/  IADD3.X R22, R17, UR5, RZ, P4, !PT ;  /* 0x0000000511167c10 */ /* 0x000fe2000a7fe4ff */
[----:B------:R-:W-:-:S08]  /*0820*/  UMOV UR5, URZ ;  /* 0x0000003f00057c82 */ /* 0x000fd00008000000 */
.L_x_1:
[----:B------:R-:W1:Y:S01]  /*0830*/  LDC.64 R26, c[0x0][0x210] ;  /* 0x00008400ff1a7b82 */ /* 0x000e620000000a00 */
[----:B------:R-:W-:Y:S01]  /*0840*/  IADD3 R42, P0, R10, UR4, RZ ;  /* 0x000000040a2a7c10 */ /* 0x000fe2000ff1e0ff */
[----:B------:R-:W-:Y:S01]  /*0850*/  IMAD.MOV.U32 R0, RZ, RZ, RZ ;  /* 0x000000ffff007224 */ /* 0x000fe200078e00ff */
[----:B------:R-:W-:Y:S01]  /*0860*/  IADD3 R16, P2, R9, UR4, RZ ;  /* 0x0000000409107c10 */ /* 0x000fe2000ff5e0ff */
[----:B------:R-:W-:Y:S01]  /*0870*/  HFMA2.MMA R2, -RZ, RZ, 0, 0 ;  /* 0x00000000ff027435 */ /* 0x000fe200000001ff */
[----:B------:R-:W-:Y:S02]  /*0880*/  IADD3.X R43, R22, UR5, RZ, P0, !PT ;  /* 0x00000005162b7c10 */ /* 0x000fe400087fe4ff */
[----:B------:R-:W-:Y:S02]  /*0890*/  IADD3.X R17, R21, UR5, RZ, P2, !PT ;  /* 0x0000000515117c10 */ /* 0x000fe400097fe4ff */
[----:B------:R-:W-:Y:S01]  /*08a0*/  IADD3 R18, P0, R8, UR4, RZ ;  /* 0x0000000408127c10 */ /* 0x000fe2000ff1e0ff */
[----:B------:R-:W-:Y:S01]  /*08b0*/  IMAD.MOV.U32 R41, RZ, RZ, RZ ;  /* 0x000000ffff297224 */ /* 0x000fe200078e00ff */
[----:B------:R-:W-:-:S02]  /*08c0*/  CS2R R12, SRZ ;  /* 0x00000000000c7805 */ /* 0x000fc4000001ff00 */
[----:B------:R-:W-:Y:S01]  /*08d0*/  CS2R R14, SRZ ;  /* 0x00000000000e7805 */ /* 0x000fe2000001ff00 */
[----:B------:R2:W3:Y:S01]  /*08e0*/  @!P1 LDG.E.EL R0, desc[UR6][R16.64] ;  /* 0x0000000610009981 */ /* 0x0004e2000c2e1900 */
[----:B------:R-:W-:Y:S02]  /*08f0*/  IADD3.X R19, R20, UR5, RZ, P0, !PT ;  /* 0x0000000514137c10 */ /* 0x000fe400087fe4ff */
[----:B------:R-:W-:Y:S01]  /*0900*/  IADD3 R44, P0, R7, UR4, RZ ;  /* 0x00000004072c7c10 */ /* 0x000fe2000ff1e0ff */
[----:B------:R4:W5:Y:S04]  /*0910*/  @!P1 LDG.E.EL R2, desc[UR6][R42.64] ;  /* 0x000000062a029981 */ /* 0x000968000c2e1900 */
[----:B------:R1:W5:Y:S01]  /*0920*/  @!P1 LDG.E.EL R41, desc[UR6][R18.64] ;  /* 0x0000000612299981 */ /* 0x000362000c2e1900 */
[----:B--2---:R-:W-:-:S03]  /*0930*/  IADD3 R17, R6, UR4, RZ ;  /* 0x0000000406117c10 */ /* 0x004fc6000fffe0ff */
[----:B------:R-:W2:Y:S01]  /*0940*/  @!P1 LDG.E.EL.128 R12, desc[UR6][R4.64] ;  /* 0x00000006040c9981 */ /* 0x000ea2000c2e1d00 */
[----:B------:R-:W-:Y:S01]  /*0950*/  IADD3.X R45, R11, UR5, RZ, P0, !PT ;  /* 0x000000050b2d7c10 */ /* 0x000fe200087fe4ff */
[----:B----4-:R-:W-:Y:S02]  /*0960*/  IMAD.MOV.U32 R42, RZ, RZ, RZ ;  /* 0x000000ffff2a7224 */ /* 0x010fe400078e00ff */
[----:B-1----:R-:W-:Y:S01]  /*0970*/  IMAD.WIDE R26, R17, 0x4, R26 ;  /* 0x00000004111a7825 */ /* 0x002fe200078e021a */
[----:B------:R-:W-:Y:S02]  /*0980*/  CS2R R16, SRZ ;  /* 0x0000000000107805 */ /* 0x000fe4000001ff00 */
[----:B0-----:R-:W-:Y:S01]  /*0990*/  CS2R R18, SRZ ;  /* 0x0000000000127805 */ /* 0x001fe2000001ff00 */
[----:B------:R-:W4:Y:S04]  /*09a0*/  LDG.E.EL R43, desc[UR6][R24.64] ;  /* 0x00000006182b7981 */ /* 0x000f28000c2e1900 */
[----:B------:R0:W4:Y:S04]  /*09b0*/  @!P1 LDG.E.EL R42, desc[UR6][R44.64] ;  /* 0x000000062c2a9981 */ /* 0x000128000c2e1900 */
[----:B------:R-:W4:Y:S01]  /*09c0*/  @!P1 LDG.E.EF.128 R16, desc[UR6][R26.64] ;  /* 0x000000061a109981 */ /* 0x000f22000c0e1d00 */
[----:B------:R-:W-:-:S04]  /*09d0*/  ISETP.NE.U32.AND P0, PT, RZ, UR4, PT ;  /* 0x00000004ff007c0c */ /* 0x000fc8000bf05070 */
[----:B------:R-:W-:Y:S01]  /*09e0*/  ISETP.NE.AND.EX P0, PT, RZ, UR5, PT, P0 ;  /* 0x00000005ff007c0c */ /* 0x000fe2000bf05300 */
[----:B0-----:R-:W-:Y:S01]  /*09f0*/  IMAD.MOV.U32 R45, RZ, RZ, RZ ;  /* 0x000000ffff2d7224 */ /* 0x001fe200078e00ff */
[----:B---3--:R-:W-:Y:S02]  /*0a00*/  SEL R44, R0, RZ, !P1 ;  /* 0x000000ff002c7207 */ /* 0x008fe40004800000 */
[----:B-----5:R-:W-:Y:S02]  /*0a10*/  SEL R41, R41, RZ, !P1 ;  /* 0x000000ff29297207 */ /* 0x020fe40004800000 */
[----:B--2---:R-:W-:Y:S02]  /*0a20*/  SEL R14, R14, RZ, !P1 ;  /* 0x000000ff0e0e7207 */ /* 0x004fe40004800000 */
[----:B------:R-:W-:-:S03]  /*0a30*/  SEL R15, R15, RZ, !P1 ;  /* 0x000000ff0f0f7207 */ /* 0x000fc60004800000 */
[----:B------:R-:W-:Y:S01]  /*0a40*/  FADD R14, R14, R41 ;  /* 0x000000290e0e7221 */ /* 0x000fe20000000000 */
[----:B------:R-:W-:Y:S02]  /*0a50*/  SEL R41, R2, RZ, !P1 ;  /* 0x000000ff02297207 */ /* 0x000fe40004800000 */
[----:B------:R-:W-:Y:S02]  /*0a60*/  SEL R13, R13, RZ, !P1 ;  /* 0x000000ff0d0d7207 */ /* 0x000fe40004800000 */
[----:B----4-:R-:W-:Y:S02]  /*0a70*/  SEL R2, R42, RZ, !P1 ;  /* 0x000000ff2a027207 */ /* 0x010fe40004800000 */
[----:B------:R-:W-:Y:S02]  /*0a80*/  SEL R12, R12, RZ, !P1 ;  /* 0x000000ff0c0c7207 */ /* 0x000fe40004800000 */
[----:B------:R-:W-:Y:S02]  /*0a90*/  SEL R0, R16, RZ, !P1 ;  /* 0x000000ff10007207 */ /* 0x000fe40004800000 */
[----:B------:R-:W-:-:S02]  /*0aa0*/  SEL R42, R19, RZ, !P1 ;  /* 0x000000ff132a7207 */ /* 0x000fc40004800000 */
[----:B------:R-:W-:Y:S02]  /*0ab0*/  SEL R26, R17, RZ, !P1 ;  /* 0x000000ff111a7207 */ /* 0x000fe40004800000 */
[----:B------:R-:W-:Y:S01]  /*0ac0*/  SEL R18, R18, RZ, !P1 ;  /* 0x000000ff12127207 */ /* 0x000fe20004800000 */
[----:B------:R-:W-:Y:S01]  /*0ad0*/  FADD R2, R15, R2 ;  /* 0x000000020f027221 */ /* 0x000fe20000000000 */
[----:B------:R-:W-:Y:S01]  /*0ae0*/  FADD R16, R13, R44 ;  /* 0x0000002c0d107221 */ /* 0x000fe20000000000 */
[--C-:B------:R-:W-:Y:S01]  /*0af0*/  FADD R15, R0, R43.reuse ;  /* 0x0000002b000f7221 */ /* 0x100fe20000000000 */
[--C-:B------:R-:W-:Y:S01]  /*0b00*/  FADD R17, R42, R43.reuse ;  /* 0x0000002b2a117221 */ /* 0x100fe20000000000 */
[----:B------:R-:W-:Y:S01]  /*0b10*/  FADD R13, R26, R43 ;  /* 0x0000002b1a0d7221 */ /* 0x000fe20000000000 */
[----:B------:R-:W-:Y:S01]  /*0b20*/  FADD R12, R12, R41 ;  /* 0x000000290c0c7221 */ /* 0x000fe20000000000 */
[----:B------:R-:W-:Y:S01]  /*0b30*/  FADD R43, R18, R43 ;  /* 0x0000002b122b7221 */ /* 0x000fe20000000000 */
[----:B------:R-:W-:Y:S01]  /*0b40*/  HFMA2.MMA R41, -RZ, RZ, 1.875, 0 ;  /* 0x3f800000ff297435 */ /* 0x000fe200000001ff */
[----:B------:R-:W-:Y:S01]  /*0b50*/  FADD R17, R17, R2 ;  /* 0x0000000211117221 */ /* 0x000fe20000000000 */
[----:B------:R-:W-:Y:S01]  /*0b60*/  FADD R0, R12, R15 ;  /* 0x0000000f0c007221 */ /* 0x000fe20000000000 */
[----:B------:R-:W-:Y:S01]  /*0b70*/  FADD R14, R14, R43 ;  /* 0x0000002b0e0e7221 */ /* 0x000fe20000000000 */
[----:B------:R-:W-:Y:S01]  /*0b80*/  FADD R13, R13, R16 ;  /* 0x000000100d0d7221 */ /* 0x000fe20000000000 */
[----:B------:R-:W-:Y:S01]  /*0b90*/  IMAD.MOV.U32 R12, RZ, RZ, 0x3f800000 ;  /* 0x3f800000ff0c7424 */ /* 0x000fe200078e00ff */
[----:B------:R-:W-:Y:S01]  /*0ba0*/  MOV R26, RZ ;  /* 0x000000ff001a7202 */ /* 0x000fe20000000f00 */
[----:B------:R-:W-:-:S02]  /*0bb0*/  IMAD.MOV.U32 R18, RZ, RZ, RZ ;  /* 0x000000ffff127224 */ /* 0x000fc400078e00ff */
[----:B------:R-:W-:Y:S02]  /*0bc0*/  IMAD.MOV.U32 R43, RZ, RZ, RZ ;  /* 0x000000ffff2b7224 */ /* 0x000fe400078e00ff */
[----:B------:R-:W-:Y:S02]  /*0bd0*/  IMAD.MOV.U32 R15, RZ, RZ, 0x3f800000 ;  /* 0x3f800000ff0f7424 */ /* 0x000fe400078e00ff */
[----:B------:R-:W-:Y:S01]  /*0be0*/  IMAD.MOV.U32 R2, RZ, RZ, 0x3f800000 ;  /* 0x3f800000ff027424 */ /* 0x000fe200078e00ff */
[----:B------:R-:W-:Y:S06]  /*0bf0*/  @!P0 BRA `(.L_x_0) ;  /* 0x0000000000f08947 */ /* 0x000fec0003800000 */
[----:B------:R-:W-:Y:S01]  /*0c00*/  FADD R12, R29, 1 ;  /* 0x3f8000001d0c7421 */ /* 0x000fe20000000000 */
[----:B------:R-:W-:Y:S01]  /*0c10*/  FADD R15, R30, 1 ;  /* 0x3f8000001e0f7421 */ /* 0x000fe20000000000 */
[----:B------:R-:W-:Y:S01]  /*0c20*/  FADD R18, R0, -R37 ;  /* 0x8000002500127221 */ /* 0x000fe20000000000 */
[----:B------:R-:W-:Y:S01]  /*0c30*/  FADD R43, R13, -R38 ;  /* 0x800000260d2b7221 */ /* 0x000fe20000000000 */
[C---:B------:R-:W-:Y:S01]  /*0c40*/  FMUL R19, R12.reuse, 0.25 ;  /* 0x3e8000000c137820 */ /* 0x040fe20000400000 */
[C---:B------:R-:W-:Y:S01]  /*0c50*/  FSETP.GEU.AND P4, PT, |R12|.reuse, 1.175494350822287508e-38, PT ;  /* 0x008000000c00780b */ /* 0x040fe20003f8e200 */
[C---:B------:R-:W-:Y:S01]  /*0c60*/  FMUL R2, R15.reuse, 0.25 ;  /* 0x3e8000000f027820 */ /* 0x040fe20000400000 */
[----:B------:R-:W-:Y:S01]  /*0c70*/  FSETP.GEU.AND P5, PT, |R15|, 1.175494350822287508e-38, PT ;  /* 0x008000000f00780b */ /* 0x000fe20003fae200 */
[----:B------:R-:W-:Y:S01]  /*0c80*/  FMUL R26, R43, 0.25 ;  /* 0x3e8000002b1a7820 */ /* 0x000fe20000400000 */
[----:B------:R-:W-:Y:S02]  /*0c90*/  FSETP.GT.AND P0, PT, |R12|, 8.50705917302346158658e+37, PT ;  /* 0x7e8000000c00780b */ /* 0x000fe40003f04200 */
[----:B------:R-:W-:-:S02]  /*0ca0*/  FSETP.GT.AND P2, PT, |R15|, 8.50705917302346158658e+37, PT ;  /* 0x7e8000000f00780b */ /* 0x000fc40003f44200 */
[----:B------:R-:W-:Y:S01]  /*0cb0*/  FSEL R16, R19, R12, P0 ;  /* 0x0000000c13107208 */ /* 0x000fe20000000000 */
[----:B------:R-:W-:Y:S01]  /*0cc0*/  FMUL R19, R18, 0.25 ;  /* 0x3e80000012137820 */ /* 0x000fe20000400000 */
[----:B------:R-:W-:Y:S01]  /*0cd0*/  FSEL R27, R2, R15, P2 ;  /* 0x0000000f021b7208 */ /* 0x000fe20001000000 */
[----:B------:R-:W-:Y:S01]  /*0ce0*/  FADD R2, R31, 1 ;  /* 0x3f8000001f027421 */ /* 0x000fe20000000000 */
[----:B------:R-:W-:Y:S01]  /*0cf0*/  FSEL R26, R26, R43, P2 ;  /* 0x0000002b1a1a7208 */ /* 0x000fe20001000000 */
[----:B------:R-:W-:Y:S01]  /*0d00*/  @!P4 FMUL R16, R16, 16777216 ;  /* 0x4b8000001010c820 */ /* 0x000fe20000400000 */
[----:B------:R-:W-:Y:S01]  /*0d10*/  FSEL R19, R19, R18, P0 ;  /* 0x0000001213137208 */ /* 0x000fe20000000000 */
[----:B------:R-:W-:Y:S01]  /*0d20*/  @!P5 FMUL R27, R27, 16777216 ;  /* 0x4b8000001b1bd820 */ /* 0x000fe20000400000 */
[C---:B------:R-:W-:Y:S01]  /*0d30*/  FSETP.GEU.AND P6, PT, |R2|.reuse, 1.175494350822287508e-38, PT ;  /* 0x008000000200780b */ /* 0x040fe20003fce200 */
[C---:B------:R-:W-:Y:S01]  /*0d40*/  FMUL R41, R2.reuse, 0.25 ;  /* 0x3e80000002297820 */ /* 0x040fe20000400000 */
[----:B------:R-:W-:Y:S01]  /*0d50*/  FSETP.GT.AND P3, PT, |R2|, 8.50705917302346158658e+37, PT ;  /* 0x7e8000000200780b */ /* 0x000fe20003f64200 */
[----:B------:R-:W0:Y:S01]  /*0d60*/  MUFU.RCP R16, R16 ;  /* 0x0000001000107308 */ /* 0x000e220000001000 */
[----:B------:R-:W-:Y:S01]  /*0d70*/  @!P4 FMUL R19, R19, 16777216 ;  /* 0x4b8000001313c820 */ /* 0x000fe20000400000 */
[----:B------:R-:W-:Y:S01]  /*0d80*/  @!P5 FMUL R26, R26, 16777216 ;  /* 0x4b8000001a1ad820 */ /* 0x000fe20000400000 */
[----:B------:R-:W-:Y:S01]  /*0d90*/  FSEL R42, R41, R2, P3 ;  /* 0x00000002292a7208 */ /* 0x000fe20001800000 */
[----:B------:R-:W-:-:S04]  /*0da0*/  FADD R41, R32, 1 ;  /* 0x3f80000020297421 */ /* 0x000fc80000000000 */
[----:B------:R-:W1:Y:S01]  /*0db0*/  MUFU.RCP R27, R27 ;  /* 0x0000001b001b7308 */ /* 0x000e620000001000 */
[C---:B------:R-:W-:Y:S01]  /*0dc0*/  FSETP.GEU.AND P2, PT, |R41|.reuse, 1.175494350822287508e-38, PT ;  /* 0x008000002900780b */ /* 0x040fe20003f4e200 */
[----:B------:R-:W-:Y:S01]  /*0dd0*/  @!P6 FMUL R42, R42, 16777216 ;  /* 0x4b8000002a2ae820 */ /* 0x000fe20000400000 */
[C---:B------:R-:W-:Y:S01]  /*0de0*/  FMUL R44, R41.reuse, 0.25 ;  /* 0x3e800000292c7820 */ /* 0x040fe20000400000 */
[----:B------:R-:W-:Y:S01]  /*0df0*/  FSETP.GT.AND P0, PT, |R41|, 8.50705917302346158658e+37, PT ;  /* 0x7e8000002900780b */ /* 0x000fe20003f04200 */
[----:B0-----:R-:W-:-:S03]  /*0e00*/  FFMA R19, R16, R19, R37 ;  /* 0x0000001310137223 */ /* 0x001fc60000000025 */
[----:B------:R-:W0:Y:S01]  /*0e10*/  MUFU.RCP R42, R42 ;  /* 0x0000002a002a7308 */ /* 0x000e220000001000 */
[----:B------:R-:W-:Y:S01]  /*0e20*/  FSEL R44, R44, R41, P0 ;  /* 0x000000292c2c7208 */ /* 0x000fe20000000000 */
[----:B------:R-:W-:-:S04]  /*0e30*/  FADD R0, R0, -R19 ;  /* 0x8000001300007221 */ /* 0x000fc80000000000 */
[----:B------:R-:W-:Y:S01]  /*0e40*/  @!P2 FMUL R44, R44, 16777216 ;  /* 0x4b8000002c2ca820 */ /* 0x000fe20000400000 */
[----:B-1----:R-:W-:Y:S01]  /*0e50*/  FFMA R16, R27, R26, R38 ;  /* 0x0000001a1b107223 */ /* 0x002fe20000000026 */
[----:B------:R-:W-:Y:S01]  /*0e60*/  FADD R26, R14, -R39 ;  /* 0x800000270e1a7221 */ /* 0x000fe20000000000 */
[----:B------:R-:W-:Y:S01]  /*0e70*/  FFMA R18, R18, R0, R33 ;  /* 0x0000000012127223 */ /* 0x000fe20000000021 */
[----:B------:R-:W1:Y:S01]  /*0e80*/  MUFU.RCP R45, R44 ;  /* 0x0000002c002d7308 */ /* 0x000e620000001000 */
[----:B------:R-:W-:Y:S01]  /*0e90*/  FADD R13, R13, -R16 ;  /* 0x800000100d0d7221 */ /* 0x000fe20000000000 */
[----:B------:R-:W-:-:S03]  /*0ea0*/  FMUL R27, R26, 0.25 ;  /* 0x3e8000001a1b7820 */ /* 0x000fc60000400000 */
[----:B------:R-:W-:Y:S01]  /*0eb0*/  FFMA R43, R43, R13, R34 ;  /* 0x0000000d2b2b7223 */ /* 0x000fe20000000022 */
[----:B------:R-:W-:Y:S01]  /*0ec0*/  FADD R13, R17, -R40 ;  /* 0x80000028110d7221 */ /* 0x000fe20000000000 */
[----:B------:R-:W-:-:S05]  /*0ed0*/  FSEL R27, R27, R26, P3 ;  /* 0x0000001a1b1b7208 */ /* 0x000fca0001800000 */
[----:B------:R-:W-:-:S04]  /*0ee0*/  @!P6 FMUL R27, R27, 16777216 ;  /* 0x4b8000001b1be820 */ /* 0x000fc80000400000 */
[----:B0-----:R-:W-:-:S04]  /*0ef0*/  FFMA R27, R42, R27, R39 ;  /* 0x0000001b2a1b7223 */ /* 0x001fc80000000027 */
[--C-:B------:R-:W-:Y:S01]  /*0f00*/  FADD R0, R14, -R27.reuse ;  /* 0x8000001b0e007221 */ /* 0x100fe20000000000 */
[----:B------:R-:W-:-:S03]  /*0f10*/  IMAD.MOV.U32 R14, RZ, RZ, R27 ;  /* 0x000000ffff0e7224 */ /* 0x000fc600078e001b */
[----:B------:R-:W-:Y:S01]  /*0f20*/  FFMA R26, R26, R0, R35 ;  /* 0x000000001a1a7223 */ /* 0x000fe20000000023 */
[----:B------:R-:W-:-:S05]  /*0f30*/  FMUL R0, R13, 0.25 ;  /* 0x3e8000000d007820 */ /* 0x000fca0000400000 */
[----:B------:R-:W-:-:S05]  /*0f40*/  FSEL R0, R0, R13, P0 ;  /* 0x0000000d00007208 */ /* 0x000fca0000000000 */
[----:B------:R-:W-:-:S04]  /*0f50*/  @!P2 FMUL R0, R0, 16777216 ;  /* 0x4b8000000000a820 */ /* 0x000fc80000400000 */
[----:B-1----:R-:W-:Y:S01]  /*0f60*/  FFMA R42, R45, R0, R40 ;  /* 0x000000002d2a7223 */ /* 0x002fe20000000028 */
[----:B------:R-:W-:-:S03]  /*0f70*/  IMAD.MOV.U32 R0, RZ, RZ, R19 ;  /* 0x000000ffff007224 */ /* 0x000fc600078e0013 */
[----:B------:R-:W-:Y:S01]  /*0f80*/  FADD R45, R17, -R42 ;  /* 0x8000002a112d7221 */ /* 0x000fe20000000000 */
[----:B------:R-:W-:-:S03]  /*0f90*/  MOV R17, R42 ;  /* 0x0000002a00117202 */ /* 0x000fc60000000f00 */
[----:B------:R-:W-:Y:S01]  /*0fa0*/  FFMA R45, R13, R45, R36 ;  /* 0x0000002d0d2d7223 */ /* 0x000fe20000000024 */
[----:B------:R-:W-:-:S07]  /*0fb0*/  IMAD.MOV.U32 R13, RZ, RZ, R16 ;  /* 0x000000ffff0d7224 */ /* 0x000fce00078e0010 */
.L_x_0:
[----:B------:R-:W-:Y:S01]  /*0fc0*/  IADD3 R23, P0, R23, 0x8, RZ ;  /* 0x0000000817177810 */ /* 0x000fe20007f1e0ff */
[----:B------:R-:W-:Y:S01]  /*0fd0*/  UIADD3 UR4, UP0, UR4, 0x800, URZ ;  /* 0x0000080004047890 */ /* 0x000fe2000ff1e03f */
[----:B------:R-:W-:Y:S02]  /*0fe0*/  IADD3 R24, P2, R24, 0x20, RZ ;  /* 0x0000002018187810 */ /* 0x000fe40007f5e0ff */
[----:B------:R-:W-:Y:S01]  /*0ff0*/  IADD3 R4, P3, R4, 0x2000, RZ ;  /* 0x0000200004047810 */ /* 0x000fe20007f7e0ff */
[----:B------:R-:W-:Y:S01]  /*1000*/  IMAD.X R28, RZ, RZ, R28, P0 ;  /* 0x000000ffff1c7224 */ /* 0x000fe200000e061c */
[----:B------:R-:W-:Y:S01]  /*1010*/  ISETP.GE.U32.AND P0, PT, R23, 0x58, PT ;  /* 0x000000581700780c */ /* 0x000fe20003f06070 */
[----:B------:R-:W-:Y:S01]  /*1020*/  UIADD3.X UR5, URZ, UR5, URZ, UP0, !UPT ;  /* 0x000000053f057290 */ /* 0x000fe200087fe43f */
[----:B------:R-:W-:Y:S01]  /*1030*/  FSEL R37, R0, R37, !P1 ;  /* 0x0000002500257208 */ /* 0x000fe20004800000 */
[----:B------:R-:W-:Y:S01]  /*1040*/  IMAD.X R25, RZ, RZ, R25, P2 ;  /* 0x000000ffff197224 */ /* 0x000fe200010e0619 */
[----:B------:R-:W-:Y:S01]  /*1050*/  ISETP.GE.U32.AND.EX P0, PT, R28, RZ, PT, P0 ;  /* 0x000000ff1c00720c */ /* 0x000fe20003f06100 */
[----:B------:R-:W-:Y:S01]  /*1060*/  IMAD.X R5, RZ, RZ, R5, P3 ;  /* 0x000000ffff057224 */ /* 0x000fe200018e0605 */
[----:B------:R-:W-:-:S02]  /*1070*/  FSEL R38, R13, R38, !P1 ;  /* 0x000000260d267208 */ /* 0x000fc40004800000 */
[----:B------:R-:W-:Y:S02]  /*1080*/  FSEL R39, R14, R39, !P1 ;  /* 0x000000270e277208 */ /* 0x000fe40004800000 */
[----:B------:R-:W-:Y:S02]  /*1090*/  FSEL R40, R17, R40, !P1 ;  /* 0x0000002811287208 */ /* 0x000fe40004800000 */
[----:B------:R-:W-:Y:S02]  /*10a0*/  FSEL R33, R18, R33, !P1 ;  /* 0x0000002112217208 */ /* 0x000fe40004800000 */
[----:B------:R-:W-:Y:S02]  /*10b0*/  FSEL R34, R43, R34, !P1 ;  /* 0x000000222b227208 */ /* 0x000fe40004800000 */
[----:B------:R-:W-:Y:S02]  /*10c0*/  FSEL R35, R26, R35, !P1 ;  /* 0x000000231a237208 */ /* 0x000fe40004800000 */
[----:B------:R-:W-:-:S02]  /*10d0*/  FSEL R36, R45, R36, !P1 ;  /* 0x000000242d247208 */ /* 0x000fc40004800000 */
[----:B------:R-:W-:Y:S02]  /*10e0*/  FSEL R29, R12, R29, !P1 ;  /* 0x0000001d0c1d7208 */ /* 0x000fe40004800000 */
[----:B------:R-:W-:Y:S02]  /*10f0*/  FSEL R30, R15, R30, !P1 ;  /* 0x0000001e0f1e7208 */ /* 0x000fe40004800000 */
[----:B------:R-:W-:Y:S02]  /*1100*/  FSEL R31, R2, R31, !P1 ;  /* 0x0000001f021f7208 */ /* 0x000fe40004800000 */
[----:B------:R-:W-:Y:S01]  /*1110*/  FSEL R32, R41, R32, !P1 ;  /* 0x0000002029207208 */ /* 0x000fe20004800000 */
[----:B------:R-:W-:Y:S06]  /*1120*/  @!P0 BRA `(.L_x_1) ;  /* 0xfffffff400c08947 */ /* 0x000fec000383ffff */
[----:B------:R-:W0:Y:S01]  /*1130*/  SHFL.BFLY PT, R10, R29, 0x10, 0x1f ;  /* 0x0e001f001d0a7f89 */ /* 0x000e2200000e0000 */
[----:B------:R-:W1:Y:S01]  /*1140*/  S2UR UR5, SR_CgaCtaId ;  /* 0x00000000000579c3 */ /* 0x000e620000008800 */
[----:B------:R-:W-:Y:S02]  /*1150*/  UMOV UR4, 0x400 ;  /* 0x0000040000047882 */ /* 0x000fe40000000000 */
[----:B------:R-:W2:Y:S04]  /*1160*/  SHFL.BFLY PT, R9, R34, 0x10, 0x1f ;  /* 0x0e001f0022097f89 */ /* 0x000ea800000e0000 */
[----:B------:R-:W3:Y:S04]  /*1170*/  SHFL.BFLY PT, R4, R37, 0x10, 0x1f ;  /* 0x0e001f0025047f89 */ /* 0x000ee800000e0000 */
[----:B------:R-:W4:Y:S04]  /*1180*/  SHFL.BFLY PT, R8, R35, 0x10, 0x1f ;  /* 0x0e001f0023087f89 */ /* 0x000f2800000e0000 */
[----:B------:R-:W5:Y:S04]  /*1190*/  SHFL.BFLY PT, R5, R30, 0x10, 0x1f ;  /* 0x0e001f001e057f89 */ /* 0x000f6800000e0000 */
[----:B------:R-:W5:Y:S01]  /*11a0*/  SHFL.BFLY PT, R11, R36, 0x10, 0x1f ;  /* 0x0e001f00240b7f89 */ /* 0x000f6200000e0000 */
[----:B0-----:R-:W-:-:S03]  /*11b0*/  FADD R2, R29, R10 ;  /* 0x0000000a1d027221 */ /* 0x001fc60000000000 */
[----:B------:R-:W0:Y:S01]  /*11c0*/  SHFL.BFLY PT, R6, R33, 0x10, 0x1f ;  /* 0x0e001f0021067f89 */ /* 0x000e2200000e0000 */
[----:B-1----:R-:W-:Y:S01]  /*11d0*/  UPRMT UR4, UR5, 0x654, UR4 ;  /* 0x0000065405047896 */ /* 0x002fe20008000004 */
[C---:B------:R-:W-:Y:S01]  /*11e0*/  FMUL R7, R2.reuse, 0.25 ;  /* 0x3e80000002077820 */ /* 0x040fe20000400000 */
[----:B------:R-:W-:Y:S01]  /*11f0*/  FSETP.GT.AND P0, PT, |R2|, 8.50705917302346158658e+37, PT ;  /* 0x7e8000000200780b */ /* 0x000fe20003f04200 */
[----:B--2---:R-:W-:Y:S01]  /*1200*/  FADD R34, R34, R9 ;  /* 0x0000000922227221 */ /* 0x004fe20000000000 */
[----:B------:R-:W-:Y:S01]  /*1210*/  FSETP.GEU.AND P1, PT, |R2|, 1.175494350822287508e-38, PT ;  /* 0x008000000200780b */ /* 0x000fe20003f2e200 */
[----:B------:R-:W1:Y:S01]  /*1220*/  SHFL.BFLY PT, R17, R38, 0x10, 0x1f ;  /* 0x0e001f0026117f89 */ /* 0x000e6200000e0000 */
[----:B------:R-:W-:Y:S01]  /*1230*/  FSEL R9, R7, R2, P0 ;  /* 0x0000000207097208 */ /* 0x000fe20000000000 */
[----:B---3--:R-:W-:Y:S02]  /*1240*/  FADD R4, -R37, R4 ;  /* 0x0000000425047221 */ /* 0x008fe40000000100 */
[----:B------:R-:W2:Y:S01]  /*1250*/  SHFL.BFLY PT, R7, R32, 0x10, 0x1f ;  /* 0x0e001f0020077f89 */ /* 0x000ea200000e0000 */
[----:B----4-:R-:W-:Y:S01]  /*1260*/  FADD R35, R35, R8 ;  /* 0x0000000823237221 */ /* 0x010fe20000000000 */
[----:B------:R-:W-:-:S02]  /*1270*/  FMUL R24, R4, R4 ;  /* 0x0000000404187220 */ /* 0x000fc40000400000 */
[----:B------:R-:W3:Y:S01]  /*1280*/  SHFL.BFLY PT, R0, R31, 0x10, 0x1f ;  /* 0x0e001f001f007f89 */ /* 0x000ee200000e0000 */
[----:B-----5:R-:W-:Y:S01]  /*1290*/  FADD R8, R30, R5 ;  /* 0x000000051e087221 */ /* 0x020fe20000000000 */
[----:B------:R-:W-:Y:S01]  /*12a0*/  FMUL R24, R29, R24 ;  /* 0x000000181d187220 */ /* 0x000fe20000400000 */
[----:B------:R-:W-:Y:S01]  /*12b0*/  @P0 FMUL R10, R10, 0.25 ;  /* 0x3e8000000a0a0820 */ /* 0x000fe20000400000 */
[----:B------:R-:W4:Y:S01]  /*12c0*/  SHFL.BFLY PT, R26, R39, 0x10, 0x1f ;  /* 0x0e001f00271a7f89 */ /* 0x000f2200000e0000 */
[----:B------:R-:W-:Y:S01]  /*12d0*/  @!P1 FMUL R9, R9, 16777216 ;  /* 0x4b80000009099820 */ /* 0x000fe20000400000 */
[----:B------:R-:W-:Y:S01]  /*12e0*/  FSETP.GEU.AND P5, PT, |R8|, 1.175494350822287508e-38, PT ;  /* 0x008000000800780b */ /* 0x000fe20003fae200 */
[----:B------:R-:W-:Y:S01]  /*12f0*/  FADD R36, R36, R11 ;  /* 0x0000000b24247221 */ /* 0x000fe20000000000 */
[C---:B------:R-:W-:Y:S01]  /*1300*/  FMUL R11, R8.reuse, 0.25 ;  /* 0x3e800000080b7820 */ /* 0x040fe20000400000 */
[----:B------:R-:W5:Y:S01]  /*1310*/  MUFU.RCP R29, R9 ;  /* 0x00000009001d7308 */ /* 0x000f620000001000 */
[----:B------:R-:W-:Y:S01]  /*1320*/  FSETP.GT.AND P6, PT, |R8|, 8.50705917302346158658e+37, PT ;  /* 0x7e8000000800780b */ /* 0x000fe20003fc4200 */
[----:B------:R-:W-:Y:S01]  /*1330*/  @!P1 FMUL R10, R10, 16777216 ;  /* 0x4b8000000a0a9820 */ /* 0x000fe20000400000 */
[----:B0-----:R-:W-:Y:S01]  /*1340*/  FADD R33, R33, R6 ;  /* 0x0000000621217221 */ /* 0x001fe20000000000 */
[----:B------:R-:W0:Y:S01]  /*1350*/  SHFL.BFLY PT, R25, R40, 0x10, 0x1f ;  /* 0x0e001f0028197f89 */ /* 0x000e2200000e0000 */
[----:B------:R-:W-:Y:S01]  /*1360*/  FSEL R11, R11, R8, P6 ;  /* 0x000000080b0b7208 */ /* 0x000fe20003000000 */
[----:B-1----:R-:W-:Y:S01]  /*1370*/  FADD R17, -R38, R17 ;  /* 0x0000001126117221 */ /* 0x002fe20000000100 */
[----:B------:R-:W1:Y:S03]  /*1380*/  S2R R6, SR_TID.X ;  /* 0x0000000000067919 */ /* 0x000e660000002100 */
[----:B------:R-:W-:Y:S01]  /*1390*/  @!P5 FMUL R11, R11, 16777216 ;  /* 0x4b8000000b0bd820 */ /* 0x000fe20000400000 */
[----:B--2---:R-:W-:Y:S01]  /*13a0*/  FADD R20, R32, R7 ;  /* 0x0000000720147221 */ /* 0x004fe20000000000 */
[----:B------:R-:W-:-:S02]  /*13b0*/  FMUL R21, R17, R17 ;  /* 0x0000001111157220 */ /* 0x000fc40000400000 */
[----:B------:R-:W-:Y:S01]  /*13c0*/  @P6 FMUL R5, R5, 0.25 ;  /* 0x3e80000005056820 */ /* 0x000fe20000400000 */
[----:B---3--:R-:W-:Y:S01]  /*13d0*/  FADD R15, R31, R0 ;  /* 0x000000001f0f7221 */ /* 0x008fe20000000000 */
[C---:B------:R-:W-:Y:S01]  /*13e0*/  FSETP.GEU.AND P1, PT, |R20|.reuse, 1.175494350822287508e-38, PT ;  /* 0x008000001400780b */ /* 0x040fe20003f2e200 */
[C---:B------:R-:W-:Y:S01]  /*13f0*/  FMUL R23, R20.reuse, 0.25 ;  /* 0x3e80000014177820 */ /* 0x040fe20000400000 */
[----:B------:R-:W-:Y:S01]  /*1400*/  FSETP.GT.AND P3, PT, |R20|, 8.50705917302346158658e+37, PT ;  /* 0x7e8000001400780b */ /* 0x000fe20003f64200 */
[----:B----4-:R-:W-:Y:S01]  /*1410*/  FADD R26, -R39, R26 ;  /* 0x0000001a271a7221 */ /* 0x010fe20000000100 */
[----:B------:R-:W-:Y:S01]  /*1420*/  FSETP.GEU.AND P2, PT, |R15|, 1.175494350822287508e-38, PT ;  /* 0x008000000f00780b */ /* 0x000fe20003f4e200 */
[----:B-----5:R-:W-:Y:S01]  /*1430*/  FMUL R29, R29, R10 ;  /* 0x0000000a1d1d7220 */ /* 0x020fe20000400000 */
[----:B------:R-:W-:Y:S01]  /*1440*/  FSEL R41, R23, R20, P3 ;  /* 0x0000001417297208 */ /* 0x000fe20001800000 */
[----:B------:R-:W-:Y:S01]  /*1450*/  FMUL R21, R30, R21 ;  /* 0x000000151e157220 */ /* 0x000fe20000400000 */
[----:B------:R-:W-:Y:S01]  /*1460*/  FMUL R28, R26, R26 ;  /* 0x0000001a1a1c7220 */ /* 0x000fe20000400000 */
[C---:B------:R-:W-:Y:S01]  /*1470*/  FMUL R10, R15.reuse, 0.25 ;  /* 0x3e8000000f0a7820 */ /* 0x040fe20000400000 */
[----:B------:R-:W-:Y:S01]  /*1480*/  FSETP.GT.AND P4, PT, |R15|, 8.50705917302346158658e+37, PT ;  /* 0x7e8000000f00780b */ /* 0x000fe20003f84200 */
[----:B------:R-:W2:Y:S01]  /*1490*/  MUFU.RCP R30, R11 ;  /* 0x0000000b001e7308 */ /* 0x000ea20000001000 */
[----:B------:R-:W-:Y:S01]  /*14a0*/  FMUL R28, R31, R28 ;  /* 0x0000001c1f1c7220 */ /* 0x000fe20000400000 */
[----:B------:R-:W-:Y:S01]  /*14b0*/  @!P1 FMUL R41, R41, 16777216 ;  /* 0x4b80000029299820 */ /* 0x000fe20000400000 */
[----:B------:R-:W-:Y:S01]  /*14c0*/  FSEL R31, R10, R15, P4 ;  /* 0x0000000f0a1f7208 */ /* 0x000fe20002000000 */
[----:B------:R-:W-:Y:S01]  /*14d0*/  @!P5 FMUL R5, R5, 16777216 ;  /* 0x4b8000000505d820 */ /* 0x000fe20000400000 */
[----:B------:R-:W-:Y:S01]  /*14e0*/  @P3 FMUL R7, R7, 0.25 ;  /* 0x3e80000007073820 */ /* 0x000fe20000400000 */
[----:B0-----:R-:W-:Y:S01]  /*14f0*/  FADD R25, -R40, R25 ;  /* 0x0000001928197221 */ /* 0x001fe20000000100 */
[----:B------:R-:W-:Y:S01]  /*1500*/  FSETP.NEU.AND P6, PT, R2, RZ, PT ;  /* 0x000000ff0200720b */ /* 0x000fe20003fcd000 */
[----:B------:R-:W0:Y:S01]  /*1510*/  MUFU.RCP R42, R41 ;  /* 0x00000029002a7308 */ /* 0x000e220000001000 */
[----:B------:R-:W-:Y:S01]  /*1520*/  @!P2 FMUL R31, R31, 16777216 ;  /* 0x4b8000001f1fa820 */ /* 0x000fe20000400000 */
[----:B------:R-:W-:Y:S01]  /*1530*/  @!P1 FMUL R7, R7, 16777216 ;  /* 0x4b80000007079820 */ /* 0x000fe20000400000 */
[----:B------:R-:W-:Y:S01]  /*1540*/  FSETP.NEU.AND P1, PT, R8, RZ, PT ;  /* 0x000000ff0800720b */ /* 0x000fe20003f2d000 */
[----:B------:R-:W-:Y:S01]  /*1550*/  FMUL R27, R25, R25 ;  /* 0x00000019191b7220 */ /* 0x000fe20000400000 */
[----:B-1----:R-:W-:Y:S01]  /*1560*/  SHF.L.U32 R9, R6, 0x2, RZ ;  /* 0x0000000206097819 */ /* 0x002fe200000006ff */
[----:B------:R-:W-:Y:S01]  /*1570*/  @P4 FMUL R0, R0, 0.25 ;  /* 0x3e80000000004820 */ /* 0x000fe20000400000 */
[----:B--2---:R-:W-:Y:S01]  /*1580*/  FMUL R5, R30, R5 ;  /* 0x000000051e057220 */ /* 0x004fe20000400000 */
[----:B------:R-:W1:Y:S01]  /*1590*/  MUFU.RCP R31, R31 ;  /* 0x0000001f001f7308 */ /* 0x000e620000001000 */
[----:B------:R-:W-:Y:S01]  /*15a0*/  LOP3.LUT R10, R9, 0x3c, RZ, 0xc0, !PT ;  /* 0x0000003c090a7812 */ /* 0x000fe200078ec0ff */
[----:B------:R-:W-:Y:S01]  /*15b0*/  FMUL R27, R32, R27 ;  /* 0x0000001b201b7220 */ /* 0x000fe20000400000 */
[----:B------:R-:W-:Y:S01]  /*15c0*/  @!P2 FMUL R0, R0, 16777216 ;  /* 0x4b8000000000a820 */ /* 0x000fe20000400000 */
[----:B------:R-:W-:-:S02]  /*15d0*/  FSEL R5, R5, RZ, P1 ;  /* 0x000000ff05057208 */ /* 0x000fc40000800000 */
[----:B------:R-:W-:Y:S01]  /*15e0*/  FSETP.NEU.AND P1, PT, R20, RZ, PT ;  /* 0x000000ff1400720b */ /* 0x000fe20003f2d000 */
[----:B0-----:R-:W-:Y:S01]  /*15f0*/  FMUL R42, R42, R7 ;  /* 0x000000072a2a7220 */ /* 0x001fe20000400000 */
[----:B------:R-:W-:Y:S01]  /*1600*/  SHF.R.U32.HI R22, RZ, 0x3, R6 ;  /* 0x00000003ff167819 */ /* 0x000fe20000011606 */
[----:B------:R-:W-:Y:S01]  /*1610*/  FFMA R38, R17, R5, R38 ;  /* 0x0000000511267223 */ /* 0x000fe20000000026 */
[----:B------:R-:W-:Y:S01]  /*1620*/  FFMA R34, R5, R21, R34 ;  /* 0x0000001505227223 */ /* 0x000fe20000000022 */
[C---:B------:R-:W-:Y:S01]  /*1630*/  LOP3.LUT R5, R10.reuse, 0x1, RZ, 0xfc, !PT ;  /* 0x000000010a057812 */ /* 0x040fe200078efcff */
[----:B------:R-:W-:Y:S01]  /*1640*/  IMAD.SHL.U32 R11, R10, 0x10, RZ ;  /* 0x000000100a0b7824 */ /* 0x000fe200078e00ff */
[----:B------:R-:W-:Y:S01]  /*1650*/  FSEL R7, R42, RZ, P1 ;  /* 0x000000ff2a077208 */ /* 0x000fe20000800000 */
[----:B-1----:R-:W-:Y:S01]  /*1660*/  FMUL R31, R31, R0 ;  /* 0x000000001f1f7220 */ /* 0x002fe20000400000 */
[----:B------:R-:W-:Y:S01]  /*1670*/  LOP3.LUT P0, RZ, R6, 0x10, RZ, 0xc0, !PT ;  /* 0x0000001006ff7812 */ /* 0x000fe2000780c0ff */
[----:B------:R-:W-:-:S02]  /*1680*/  IMAD.SHL.U32 R5, R5, 0x10, RZ ;  /* 0x0000001005057824 */ /* 0x000fc400078e00ff */
[----:B------:R-:W-:Y:S01]  /*1690*/  FFMA R40, R25, R7, R40 ;  /* 0x0000000719287223 */ /* 0x000fe20000000028 */
[----:B------:R-:W-:Y:S01]  /*16a0*/  FFMA R36, R7, R27, R36 ;  /* 0x0000001b07247223 */ /* 0x000fe20000000024 */
[----:B------:R-:W-:Y:S02]  /*16b0*/  FSETP.NEU.AND P2, PT, R15, RZ, PT ;  /* 0x000000ff0f00720b */ /* 0x000fe40003f4d000 */
[C---:B------:R-:W-:Y:S02]  /*16c0*/  LOP3.LUT R7, R10.reuse, 0x2, RZ, 0xfc, !PT ;  /* 0x000000020a077812 */ /* 0x040fe400078efcff */
[----:B------:R-:W-:Y:S02]  /*16d0*/  FSEL R30, R29, RZ, P6 ;  /* 0x000000ff1d1e7208 */ /* 0x000fe40003000000 */
[----:B------:R-:W-:Y:S01]  /*16e0*/  LOP3.LUT R17, R10, 0x3, RZ, 0xfc, !PT ;  /* 0x000000030a117812 */ /* 0x000fe200078efcff */
[----:B------:R-:W-:Y:S01]  /*16f0*/  IMAD.SHL.U32 R7, R7, 0x10, RZ ;  /* 0x0000001007077824 */ /* 0x000fe200078e00ff */
[----:B------:R-:W-:Y:S01]  /*1700*/  LOP3.LUT R22, R22, 0xc, RZ, 0xc0, !PT ;  /* 0x0000000c16167812 */ /* 0x000fe200078ec0ff */
[----:B------:R-:W-:Y:S01]  /*1710*/  FFMA R4, R4, R30, R37 ;  /* 0x0000001e04047223 */ /* 0x000fe20000000025 */
[----:B------:R-:W-:Y:S01]  /*1720*/  FSEL R0, R31, RZ, P2 ;  /* 0x000000ff1f007208 */ /* 0x000fe20001000000 */
[----:B------:R-:W-:Y:S01]  /*1730*/  FFMA R24, R30, R24, R33 ;  /* 0x000000181e187223 */ /* 0x000fe20000000021 */
[----:B------:R-:W-:-:S02]  /*1740*/  SHF.L.U32 R17, R17, 0x4, RZ ;  /* 0x0000000411117819 */ /* 0x000fc400000006ff */
[----:B------:R-:W-:Y:S01]  /*1750*/  LOP3.LUT R23, R11, R22, RZ, 0xfc, !PT ;  /* 0x000000160b177212 */ /* 0x000fe200078efcff */
[----:B------:R-:W-:Y:S01]  /*1760*/  FFMA R39, R26, R0, R39 ;  /* 0x000000001a277223 */ /* 0x000fe20000000027 */
[----:B------:R-:W-:Y:S01]  /*1770*/  FFMA R35, R0, R28, R35 ;  /* 0x0000001c00237223 */ /* 0x000fe20000000023 */
[-C--:B------:R-:W-:Y:S02]  /*1780*/  LOP3.LUT R21, R5, R22.reuse, RZ, 0xfc, !PT ;  /* 0x0000001605157212 */ /* 0x080fe400078efcff */
[-C--:B------:R-:W-:Y:S01]  /*1790*/  LOP3.LUT R0, R7, R22.reuse, RZ, 0xfc, !PT ;  /* 0x0000001607007212 */ /* 0x080fe200078efcff */
[----:B------:R-:W-:Y:S01]  /*17a0*/  @!P0 STS [R23+UR4+0x800], R2 ;  /* 0x0008000217008988 */ /* 0x000fe20008000804 */
[----:B------:R-:W-:Y:S02]  /*17b0*/  LOP3.LUT R25, R17, R22, RZ, 0xfc, !PT ;  /* 0x0000001611197212 */ /* 0x000fe400078efcff */
[----:B------:R-:W-:Y:S01]  /*17c0*/  ISETP.GE.AND P1, PT, R6, 0x100, PT ;  /* 0x000001000600780c */ /* 0x000fe20003f26270 */
[----:B------:R-:W-:Y:S04]  /*17d0*/  @!P0 STS [R23+UR4], R4 ;  /* 0x0000000417008988 */ /* 0x000fe80008000804 */
[----:B------:R-:W-:Y:S04]  /*17e0*/  @!P0 STS [R23+UR4+0x400], R24 ;  /* 0x0004001817008988 */ /* 0x000fe80008000804 */
[----:B------:R-:W-:Y:S04]  /*17f0*/  @!P0 STS [R21+UR4], R38 ;  /* 0x0000002615008988 */ /* 0x000fe80008000804 */
[----:B------:R-:W-:Y:S04]  /*1800*/  @!P0 STS [R21+UR4+0x400], R34 ;  /* 0x0004002215008988 */ /* 0x000fe80008000804 */
[----:B------:R-:W-:Y:S04]  /*1810*/  @!P0 STS [R21+UR4+0x800], R8 ;  /* 0x0008000815008988 */ /* 0x000fe80008000804 */
[----:B------:R-:W-:Y:S04]  /*1820*/  @!P0 STS [R0+UR4], R39 ;  /* 0x0000002700008988 */ /* 0x000fe80008000804 */
[----:B------:R-:W-:Y:S04]  /*1830*/  @!P0 STS [R0+UR4+0x400], R35 ;  /* 0x0004002300008988 */ /* 0x000fe80008000804 */
[----:B------:R-:W-:Y:S04]  /*1840*/  @!P0 STS [R0+UR4+0x800], R15 ;  /* 0x0008000f00008988 */ /* 0x000fe80008000804 */
[----:B------:R-:W-:Y:S04]  /*1850*/  @!P0 STS [R25+UR4], R40 ;  /* 0x0000002819008988 */ /* 0x000fe80008000804 */
[----:B------:R-:W-:Y:S04]  /*1860*/  @!P0 STS [R25+UR4+0x400], R36 ;  /* 0x0004002419008988 */ /* 0x000fe80008000804 */
[----:B------:R-:W-:Y:S01]  /*1870*/  @!P0 STS [R25+UR4+0x800], R20 ;  /* 0x0008001419008988 */ /* 0x000fe20008000804 */
[----:B------:R-:W-:Y:S06]  /*1880*/  BAR.SYNC.DEFER_BLOCKING 0x0 ;  /* 0x0000000000007b1d */ /* 0x000fec0000010000 */
[----:B------:R-:W0:Y:S04]  /*1890*/  @!P1 LDS R19, [R9+UR4+0x800] ;  /* 0x0008000409139984 */ /* 0x000e280008000800 */
[----:B------:R-:W1:Y:S04]  /*18a0*/  @!P1 LDS R13, [R9+UR4+0xa00] ;  /* 0x000a0004090d9984 */ /* 0x000e680008000800 */
[----:B------:R-:W2:Y:S04]  /*18b0*/  @!P1 LDS R16, [R9+UR4] ;  /* 0x0000000409109984 */ /* 0x000ea80008000800 */
[----:B------:R-:W3:Y:S04]  /*18c0*/  @!P1 LDS R18, [R9+UR4+0x400] ;  /* 0x0004000409129984 */ /* 0x000ee80008000800 */
[----:B------:R-:W4:Y:S04]  /*18d0*/  @!P1 LDS R14, [R9+UR4+0x200] ;  /* 0x00020004090e9984 */ /* 0x000f280008000800 */
[----:B------:R-:W5:Y:S04]  /*18e0*/  @!P1 LDS R12, [R9+UR4+0x600] ;  /* 0x00060004090c9984 */ /* 0x000f680008000800 */
[----:B0-----:R-:W0:Y:S04]  /*18f0*/  SHFL.BFLY PT, R4, R19, 0x2, 0x1f ;  /* 0x0c401f0013047f89 */ /* 0x001e2800000e0000 */
[----:B-1----:R-:W1:Y:S04]  /*1900*/  SHFL.BFLY PT, R22, R13, 0x2, 0x1f ;  /* 0x0c401f000d167f89 */ /* 0x002e6800000e0000 */
[----:B--2---:R-:W2:Y:S04]  /*1910*/  SHFL.BFLY PT, R23, R16, 0x2, 0x1f ;  /* 0x0c401f0010177f89 */ /* 0x004ea800000e0000 */
[----:B---3--:R-:W3:Y:S04]  /*1920*/  SHFL.BFLY PT, R25, R18, 0x2, 0x1f ;  /* 0x0c401f0012197f89 */ /* 0x008ee800000e0000 */
[----:B----4-:R-:W4:Y:S04]  /*1930*/  SHFL.BFLY PT, R29, R14, 0x2, 0x1f ;  /* 0x0c401f000e1d7f89 */ /* 0x010f2800000e0000 */
[----:B-----5:R-:W5:Y:S01]  /*1940*/  SHFL.BFLY PT, R31, R12, 0x2, 0x1f ;  /* 0x0c401f000c1f7f89 */ /* 0x020f6200000e0000 */
[----:B0-----:R-:W-:-:S04]  /*1950*/  FADD R0, R19, R4 ;  /* 0x0000000413007221 */ /* 0x001fc80000000000 */
[C---:B------:R-:W-:Y:S01]  /*1960*/  FMUL R15, R0.reuse, 0.25 ;  /* 0x3e800000000f7820 */ /* 0x040fe20000400000 */
[C---:B------:R-:W-:Y:S01]  /*1970*/  FSETP.GEU.AND P2, PT, |R0|.reuse, 1.175494350822287508e-38, PT ;  /* 0x008000000000780b */ /* 0x040fe20003f4e200 */
[----:B-1----:R-:W-:Y:S01]  /*1980*/  FADD R2, R13, R22 ;  /* 0x000000160d027221 */ /* 0x002fe20000000000 */
[----:B------:R-:W-:Y:S01]  /*1990*/  FSETP.GT.AND P0, PT, |R0|, 8.50705917302346158658e+37, PT ;  /* 0x7e8000000000780b */ /* 0x000fe20003f04200 */
[----:B------:R-:W0:Y:S01]  /*19a0*/  SHFL.BFLY PT, R21, R0, 0x1, 0x1f ;  /* 0x0c201f0000157f89 */ /* 0x000e2200000e0000 */
[----:B--2---:R-:W-:Y:S02]  /*19b0*/  FADD R23, -R16, R23 ;  /* 0x0000001710177221 */ /* 0x004fe40000000100 */
[----:B------:R-:W-:Y:S01]  /*19c0*/  FSEL R8, R15, R0, P0 ;  /* 0x000000000f087208 */ /* 0x000fe20000000000 */
[C---:B------:R-:W-:Y:S01]  /*19d0*/  FMUL R15, R2.reuse, 0.25 ;  /* 0x3e800000020f7820 */ /* 0x040fe20000400000 */
[----:B------:R-:W-:Y:S01]  /*19e0*/  FSETP.GEU.AND P3, PT, |R2|, 1.175494350822287508e-38, PT ;  /* 0x008000000200780b */ /* 0x000fe20003f6e200 */
[----:B---3--:R-:W-:Y:S01]  /*19f0*/  FADD R18, R18, R25 ;  /* 0x0000001912127221 */ /* 0x008fe20000000000 */
[----:B------:R-:W-:Y:S01]  /*1a00*/  FSETP.GT.AND P1, PT, |R2|, 8.50705917302346158658e+37, PT ;  /* 0x7e8000000200780b */ /* 0x000fe20003f24200 */
[----:B----4-:R-:W-:-:S02]  /*1a10*/  FADD R29, -R14, R29 ;  /* 0x0000001d0e1d7221 */ /* 0x010fc40000000100 */
[----:B------:R-:W-:Y:S01]  /*1a20*/  @!P2 FMUL R8, R8, 16777216 ;  /* 0x4b8000000808a820 */ /* 0x000fe20000400000 */
[----:B------:R-:W-:Y:S01]  /*1a30*/  FSEL R20, R15, R2, P1 ;  /* 0x000000020f147208 */ /* 0x000fe20000800000 */
[----:B------:R-:W-:Y:S01]  /*1a40*/  @P0 FMUL R4, R4, 0.25 ;  /* 0x3e80000004040820 */ /* 0x000fe20000400000 */
[----:B------:R-:W1:Y:S01]  /*1a50*/  SHFL.BFLY PT, R15, R2, 0x1, 0x1f ;  /* 0x0c201f00020f7f89 */ /* 0x000e6200000e0000 */
[----:B------:R-:W2:Y:S01]  /*1a60*/  MUFU.RCP R27, R8 ;  /* 0x00000008001b7308 */ /* 0x000ea20000001000 */
[----:B------:R-:W-:Y:S01]  /*1a70*/  FSETP.NEU.AND P0, PT, R0, RZ, PT ;  /* 0x000000ff0000720b */ /* 0x000fe20003f0d000 */
[----:B------:R-:W-:Y:S02]  /*1a80*/  @!P2 FMUL R4, R4, 16777216 ;  /* 0x4b8000000404a820 */ /* 0x000fe40000400000 */
[----:B------:R-:W-:Y:S02]  /*1a90*/  @!P3 FMUL R20, R20, 16777216 ;  /* 0x4b8000001414b820 */ /* 0x000fe40000400000 */
[----:B------:R-:W-:-:S02]  /*1aa0*/  @P1 FMUL R22, R22, 0.25 ;  /* 0x3e80000016161820 */ /* 0x000fc40000400000 */
[----:B------:R5:W3:Y:S02]  /*1ab0*/  MUFU.RCP R33, R20 ;  /* 0x0000001400217308 */ /* 0x000ae40000001000 */
[----:B------:R-:W-:Y:S01]  /*1ac0*/  @!P3 FMUL R22, R22, 16777216 ;  /* 0x4b8000001616b820 */ /* 0x000fe20000400000 */
[----:B--2---:R-:W-:Y:S01]  /*1ad0*/  FMUL R27, R27, R4 ;  /* 0x000000041b1b7220 */ /* 0x004fe20000400000 */
[----:B------:R-:W-:Y:S01]  /*1ae0*/  FMUL R4, R23, R23 ;  /* 0x0000001717047220 */ /* 0x000fe20000400000 */
[----:B-----5:R-:W-:-:S03]  /*1af0*/  FADD R20, R12, R31 ;  /* 0x0000001f0c147221 */ /* 0x020fc60000000000 */
[----:B------:R-:W-:Y:S01]  /*1b00*/  FMUL R19, R19, R4 ;  /* 0x0000000413137220 */ /* 0x000fe20000400000 */
[----:B0-----:R-:W-:Y:S01]  /*1b10*/  FADD R4, R0, R21 ;  /* 0x0000001500047221 */ /* 0x001fe20000000000 */
[----:B------:R-:W-:Y:S01]  /*1b20*/  FSEL R27, R27, RZ, P0 ;  /* 0x000000ff1b1b7208 */ /* 0x000fe20000000000 */
[----:B---3--:R-:W-:Y:S01]  /*1b30*/  FMUL R33, R33, R22 ;  /* 0x0000001621217220 */ /* 0x008fe20000400000 */
[C---:B------:R-:W-:Y:S01]  /*1b40*/  FSETP.NEU.AND P0, PT, R2.reuse, RZ, PT ;  /* 0x000000ff0200720b */ /* 0x040fe20003f0d000 */
[----:B-1----:R-:W-:Y:S01]  /*1b50*/  FADD R8, R2, R15 ;  /* 0x0000000f02087221 */ /* 0x002fe20000000000 */
[C---:B------:R-:W-:Y:S01]  /*1b60*/  FSETP.GEU.AND P2, PT, |R4|.reuse, 1.175494350822287508e-38, PT ;  /* 0x008000000400780b */ /* 0x040fe20003f4e200 */
[----:B------:R-:W-:Y:S01]  /*1b70*/  FFMA R18, R27, R19, R18 ;  /* 0x000000131b127223 */ /* 0x000fe20000000012 */
[----:B------:R-:W-:Y:S01]  /*1b80*/  FSEL R33, R33, RZ, P0 ;  /* 0x000000ff21217208 */ /* 0x000fe20000000000 */
[C---:B------:R-:W-:Y:S01]  /*1b90*/  FMUL R19, R4.reuse, 0.25 ;  /* 0x3e80000004137820 */ /* 0x040fe20000400000 */
[----:B------:R-:W-:Y:S01]  /*1ba0*/  FSETP.GT.AND P0, PT, |R4|, 8.50705917302346158658e+37, PT ;  /* 0x7e8000000400780b */ /* 0x000fe20003f04200 */
[----:B------:R-:W-:Y:S01]  /*1bb0*/  FFMA R16, R23, R27, R16 ;  /* 0x0000001b17107223 */ /* 0x000fe20000000010 */
[C---:B------:R-:W-:Y:S01]  /*1bc0*/  FSETP.GEU.AND P3, PT, |R8|.reuse, 1.175494350822287508e-38, PT ;  /* 0x008000000800780b */ /* 0x040fe20003f6e200 */
[----:B------:R-:W-:Y:S01]  /*1bd0*/  FMUL R22, R29, R29 ;  /* 0x0000001d1d167220 */ /* 0x000fe20000400000 */
[----:B------:R-:W-:Y:S01]  /*1be0*/  FSEL R12, R19, R4, P0 ;  /* 0x00000004130c7208 */ /* 0x000fe20000000000 */
[C---:B------:R-:W-:Y:S01]  /*1bf0*/  FMUL R23, R8.reuse, 0.25 ;  /* 0x3e80000008177820 */ /* 0x040fe20000400000 */
[----:B------:R-:W-:Y:S01]  /*1c00*/  FFMA R14, R29, R33, R14 ;  /* 0x000000211d0e7223 */ /* 0x000fe2000000000e */
[----:B------:R-:W-:Y:S01]  /*1c10*/  FSETP.GT.AND P1, PT, |R8|, 8.50705917302346158658e+37, PT ;  /* 0x7e8000000800780b */ /* 0x000fe20003f24200 */
[----:B------:R-:W-:Y:S01]  /*1c20*/  FMUL R22, R13, R22 ;  /* 0x000000160d167220 */ /* 0x000fe20000400000 */
[----:B------:R-:W-:Y:S01]  /*1c30*/  @!P2 FMUL R12, R12, 16777216 ;  /* 0x4b8000000c0ca820 */ /* 0x000fe20000400000 */
[----:B------:R-:W0:Y:S01]  /*1c40*/  SHFL.BFLY PT, R13, R16, 0x1, 0x1f ;  /* 0x0c201f00100d7f89 */ /* 0x000e2200000e0000 */
[----:B------:R-:W-:Y:S01]  /*1c50*/  FSEL R24, R23, R8, P1 ;  /* 0x0000000817187208 */ /* 0x000fe20000800000 */
[----:B------:R-:W-:Y:S01]  /*1c60*/  FFMA R20, R33, R22, R20 ;  /* 0x0000001621147223 */ /* 0x000fe20000000014 */
[----:B------:R-:W-:Y:S01]  /*1c70*/  @P0 FMUL R21, R21, 0.25 ;  /* 0x3e80000015150820 */ /* 0x000fe20000400000 */
[----:B------:R-:W1:Y:S01]  /*1c80*/  SHFL.BFLY PT, R23, R14, 0x1, 0x1f ;  /* 0x0c201f000e177f89 */ /* 0x000e6200000e0000 */
[----:B------:R-:W2:Y:S01]  /*1c90*/  MUFU.RCP R12, R12 ;  /* 0x0000000c000c7308 */ /* 0x000ea20000001000 */
[----:B------:R-:W-:Y:S01]  /*1ca0*/  @!P3 FMUL R24, R24, 16777216 ;  /* 0x4b8000001818b820 */ /* 0x000fe20000400000 */
[----:B------:R-:W-:Y:S01]  /*1cb0*/  @!P2 FMUL R21, R21, 16777216 ;  /* 0x4b8000001515a820 */ /* 0x000fe20000400000 */
[----:B------:R-:W3:Y:S01]  /*1cc0*/  SHFL.BFLY PT, R19, R18, 0x1, 0x1f ;  /* 0x0c201f0012137f89 */ /* 0x000ee200000e0000 */
[----:B------:R-:W-:Y:S01]  /*1cd0*/  LOP3.LUT P0, RZ, R6, 0x3, RZ, 0xc0, !PT ;  /* 0x0000000306ff7812 */ /* 0x000fe2000780c0ff */
[----:B------:R-:W-:Y:S01]  /*1ce0*/  @P1 FMUL R15, R15, 0.25 ;  /* 0x3e8000000f0f1820 */ /* 0x000fe20000400000 */
[----:B------:R-:W-:Y:S01]  /*1cf0*/  FSETP.NEU.AND P1, PT, R4, RZ, PT ;  /* 0x000000ff0400720b */ /* 0x000fe20003f2d000 */
[----:B------:R-:W4:Y:S01]  /*1d00*/  SHFL.BFLY PT, R25, R20, 0x1, 0x1f ;  /* 0x0c201f0014197f89 */ /* 0x000f2200000e0000 */
[----:B------:R-:W5:Y:S01]  /*1d10*/  MUFU.RCP R24, R24 ;  /* 0x0000001800187308 */ /* 0x000f620000001000 */
[----:B------:R-:W-:Y:S01]  /*1d20*/  @!P3 FMUL R15, R15, 16777216 ;  /* 0x4b8000000f0fb820 */ /* 0x000fe20000400000 */
[----:B------:R-:W-:Y:S01]  /*1d30*/  ISETP.LT.AND P0, PT, R6, 0x100, !P0 ;  /* 0x000001000600780c */ /* 0x000fe20004701270 */
[----:B--2---:R-:W-:Y:S01]  /*1d40*/  FMUL R21, R12, R21 ;  /* 0x000000150c157220 */ /* 0x004fe20000400000 */
[----:B0-----:R-:W-:-:S04]  /*1d50*/  FADD R13, -R16, R13 ;  /* 0x0000000d100d7221 */ /* 0x001fc80000000100 */
[----:B------:R-:W-:Y:S02]  /*1d60*/  FSEL R21, R21, RZ, P1 ;  /* 0x000000ff15157208 */ /* 0x000fe40000800000 */
[----:B------:R-:W-:Y:S01]  /*1d70*/  FSETP.NEU.AND P1, PT, R8, RZ, PT ;  /* 0x000000ff0800720b */ /* 0x000fe20003f2d000 */
[----:B-1----:R-:W-:Y:S01]  /*1d80*/  FADD R23, -R14, R23 ;  /* 0x000000170e177221 */ /* 0x002fe20000000100 */
[----:B-----5:R-:W-:Y:S01]  /*1d90*/  FMUL R24, R24, R15 ;  /* 0x0000000f18187220 */ /* 0x020fe20000400000 */
[C---:B------:R-:W-:Y:S01]  /*1da0*/  FMUL R15, R13.reuse, R13 ;  /* 0x0000000d0d0f7220 */ /* 0x040fe20000400000 */
[----:B------:R-:W-:Y:S01]  /*1db0*/  FFMA R16, R13, R21, R16 ;  /* 0x000000150d107223 */ /* 0x000fe20000000010 */
[C---:B------:R-:W-:Y:S01]  /*1dc0*/  FMUL R13, R23.reuse, R23 ;  /* 0x00000017170d7220 */ /* 0x040fe20000400000 */
[----:B---3--:R-:W-:Y:S01]  /*1dd0*/  FADD R18, R18, R19 ;  /* 0x0000001312127221 */ /* 0x008fe20000000000 */
[----:B------:R-:W-:Y:S01]  /*1de0*/  FSEL R24, R24, RZ, P1 ;  /* 0x000000ff18187208 */ /* 0x000fe20000800000 */
[----:B------:R-:W-:Y:S01]  /*1df0*/  FMUL R15, R0, R15 ;  /* 0x0000000f000f7220 */ /* 0x000fe20000400000 */
[----:B----4-:R-:W-:Y:S01]  /*1e00*/  FADD R25, R20, R25 ;  /* 0x0000001914197221 */ /* 0x010fe20000000000 */
[----:B------:R-:W-:Y:S01]  /*1e10*/  FMUL R13, R2, R13 ;  /* 0x0000000d020d7220 */ /* 0x000fe20000400000 */
[----:B------:R-:W-:Y:S01]  /*1e20*/  @P0 STS [R9+UR4+0x800], R4 ;  /* 0x0008000409000988 */ /* 0x000fe20008000804 */
[----:B------:R-:W-:Y:S01]  /*1e30*/  FFMA R0, R23, R24, R14 ;  /* 0x0000001817007223 */ /* 0x000fe2000000000e */
[----:B------:R-:W-:Y:S01]  /*1e40*/  FFMA R18, R21, R15, R18 ;  /* 0x0000000f15127223 */ /* 0x000fe20000000012 */
[----:B------:R-:W-:Y:S01]  /*1e50*/  FFMA R24, R24, R13, R25 ;  /* 0x0000000d18187223 */ /* 0x000fe20000000019 */
[----:B------:R-:W-:Y:S01]  /*1e60*/  @P0 STS [R9+UR4], R16 ;  /* 0x0000001009000988 */ /* 0x000fe20008000804 */
[----:B------:R-:W-:-:S03]  /*1e70*/  VIADD R19, R11, UR4 ;  /* 0x000000040b137c36 */ /* 0x000fc60008000000 */
[----:B------:R-:W-:Y:S01]  /*1e80*/  @P0 STS [R9+UR4+0x400], R18 ;  /* 0x0004001209000988 */ /* 0x000fe20008000804 */
[----:B------:R-:W-:-:S03]  /*1e90*/  IMAD R19, R10, -0xc, R19 ;  /* 0xfffffff40a137824 */ /* 0x000fc600078e0213 */
[----:B------:R-:W-:Y:S04]  /*1ea0*/  @P0 STS [R9+UR4+0xa00], R8 ;  /* 0x000a000809000988 */ /* 0x000fe80008000804 */
[----:B------:R0:W-:Y:S04]  /*1eb0*/  @P0 STS [R9+UR4+0x200], R0 ;  /* 0x0002000009000988 */ /* 0x0001e80008000804 */
[----:B------:R1:W-:Y:S01]  /*1ec0*/  @P0 STS [R9+UR4+0x600], R24 ;  /* 0x0006001809000988 */ /* 0x0003e20008000804 */
[----:B------:R-:W-:Y:S01]  /*1ed0*/  BAR.SYNC.DEFER_BLOCKING 0x0 ;  /* 0x0000000000007b1d */ /* 0x000fe20000010000 */
[----:B------:R-:W-:-:S02]  /*1ee0*/  LOP3.LUT P0, RZ, R6, 0x40, RZ, 0xc0, !PT ;  /* 0x0000004006ff7812 */ /* 0x000fc4000780c0ff */
[----:B0-----:R-:W-:-:S05]  /*1ef0*/  LOP3.LUT R0, R6, 0x3f, RZ, 0xc0, !PT ;  /* 0x0000003f06007812 */ /* 0x001fca00078ec0ff */
[----:B-1----:R-:W0:Y:S01]  /*1f00*/  LDC.64 R8, c[0x0][0x238] ;  /* 0x00008e00ff087b82 */ /* 0x002e220000000a00 */
[----:B------:R-:W-:Y:S01]  /*1f10*/  LEA R0, R0, UR4, 0x2 ;  /* 0x0000000400007c11 */ /* 0x000fe2000f8e10ff */
[----:B------:R-:W-:Y:S04]  /*1f20*/  LDS R12, [R11+UR4] ;  /* 0x000000040b0c7984 */ /* 0x000fe80008000800 */
[----:B------:R-:W-:Y:S04]  /*1f30*/  LDS R13, [R5+UR4] ;  /* 0x00000004050d7984 */ /* 0x000fe80008000800 */
[----:B------:R-:W-:Y:S04]  /*1f40*/  LDS R14, [R7+UR4] ;  /* 0x00000004070e7984 */ /* 0x000fe80008000800 */
[----:B------:R-:W1:Y:S04]  /*1f50*/  LDS R15, [R17+UR4] ;  /* 0x00000004110f7984 */ /* 0x000e680008000800 */
[----:B------:R2:W-:Y:S04]  /*1f60*/  LDS R21, [R5+UR4+0x400] ;  /* 0x0004000405157984 */ /* 0x0005e80008000800 */
[----:B------:R-:W-:Y:S04]  /*1f70*/  LDS R22, [R7+UR4+0x400] ;  /* 0x0004000407167984 */ /* 0x000fe80008000800 */
[----:B------:R-:W-:Y:S01]  /*1f80*/  LDS R23, [R17+UR4+0x400] ;  /* 0x0004000411177984 */ /* 0x000fe20008000800 */
[----:B--2---:R-:W2:Y:S03]  /*1f90*/  LDC.64 R4, c[0x0][0x230] ;  /* 0x00008c00ff047b82 */ /* 0x004ea60000000a00 */
[----:B------:R3:W4:Y:S05]  /*1fa0*/  LDS R20, [R11+UR4+0x400] ;  /* 0x000400040b147984 */ /* 0x00072a0008000800 */
[----:B------:R-:W-:Y:S01]  /*1fb0*/  BAR.SYNC.DEFER_BLOCKING 0x0 ;  /* 0x0000000000007b1d */ /* 0x000fe20000010000 */
[----:B---3--:R-:W-:Y:S01]  /*1fc0*/  LOP3.LUT R11, R3, 0x3f, R6, 0xf8, !PT ;  /* 0x0000003f030b7812 */ /* 0x008fe200078ef806 */
[----:B------:R-:W-:-:S03]  /*1fd0*/  IMAD.MOV.U32 R6, RZ, RZ, 0x3c2aaaab ;  /* 0x3c2aaaabff067424 */ /* 0x000fc600078e00ff */
[C---:B------:R-:W-:Y:S01]  /*1fe0*/  ISETP.LT.AND P0, PT, R11.reuse, 0x400, !P0 ;  /* 0x000004000b00780c */ /* 0x040fe20004701270 */
[----:B--2---:R-:W-:-:S04]  /*1ff0*/  IMAD.WIDE R2, R11, 0x4, R4 ;  /* 0x000000040b027825 */ /* 0x004fc800078e0204 */
[----:B0-----:R-:W-:Y:S01]  /*2000*/  IMAD.WIDE R4, R11, 0x4, R8 ;  /* 0x000000040b047825 */ /* 0x001fe200078e0208 */
[----:B-1----:R-:W-:Y:S01]  /*2010*/  STS.128 [R19], R12 ;  /* 0x0000000c13007388 */ /* 0x002fe20000000c00 */
[----:B------:R-:W-:Y:S06]  /*2020*/  BAR.SYNC.DEFER_BLOCKING 0x0 ;  /* 0x0000000000007b1d */ /* 0x000fec0000010000 */
[----:B------:R-:W0:Y:S02]  /*2030*/  LDS R25, [R0] ;  /* 0x0000000000197984 */ /* 0x000e240000000800 */
[----:B------:R-:W-:Y:S06]  /*2040*/  BAR.SYNC.DEFER_BLOCKING 0x0 ;  /* 0x0000000000007b1d */ /* 0x000fec0000010000 */
[----:B----4-:R-:W-:Y:S02]  /*2050*/  STS.128 [R19], R20 ;  /* 0x0000001413007388 */ /* 0x010fe40000000c00 */
[----:B------:R-:W-:Y:S06]  /*2060*/  BAR.SYNC.DEFER_BLOCKING 0x0 ;  /* 0x0000000000007b1d */ /* 0x000fec0000010000 */
[----:B------:R-:W1:Y:S02]  /*2070*/  LDS R17, [R0] ;  /* 0x0000000000117984 */ /* 0x000e640000000800 */
[----:B------:R-:W-:Y:S06]  /*2080*/  BAR.SYNC.DEFER_BLOCKING 0x0 ;  /* 0x0000000000007b1d */ /* 0x000fec0000010000 */
[----:B------:R-:W-:Y:S02]  /*2090*/  STS.128 [R19], R20 ;  /* 0x0000001413007388 */ /* 0x000fe40000000c00 */
[----:B------:R-:W-:Y:S06]  /*20a0*/  BAR.SYNC.DEFER_BLOCKING 0x0 ;  /* 0x0000000000007b1d */ /* 0x000fec0000010000 */
[----:B------:R-:W2:Y:S04]  /*20b0*/  LDS R7, [R0] ;  /* 0x0000000000077984 */ /* 0x000ea80000000800 */
[----:B0-----:R0:W-:Y:S04]  /*20c0*/  @P0 STG.E desc[UR6][R2.64], R25 ;  /* 0x0000001902000986 */ /* 0x0011e8000c101906 */
[----:B-1----:R0:W-:Y:S01]  /*20d0*/  @P0 STG.E desc[UR6][R4.64], R17 ;  /* 0x0000001104000986 */ /* 0x0021e2000c101906 */
[----:B--2---:R-:W-:-:S02]  /*20e0*/  FFMA R8, R7, R6, 9.9999999747524270788e-07 ;  /* 0x358637bd07087423 */ /* 0x004fc40000000006 */
[----:B------:R-:W1:Y:S01]  /*20f0*/  LDC.64 R6, c[0x0][0x240] ;  /* 0x00009000ff067b82 */ /* 0x000e620000000a00 */
[----:B0-----:R-:W-:Y:S05]  /*2100*/  @!P0 EXIT ;  /* 0x000000000000894d */ /* 0x001fea0003800000 */
[----:B------:R-:W0:Y:S01]  /*2110*/  MUFU.RSQ R8, R8 ;  /* 0x0000000800087308 */ /* 0x000e220000001400 */
[----:B-1----:R-:W-:-:S04]  /*2120*/  IMAD.WIDE R2, R11, 0x4, R6 ;  /* 0x000000040b027825 */ /* 0x002fc800078e0206 */
[----:B0-----:R-:W-:-:S05]  /*2130*/  FMUL R5, R8, 0.010416666977107524872 ;  /* 0x3c2aaaab08057820 */ /* 0x001fca0000400000 */
[----:B------:R-:W-:Y:S01]  /*2140*/  STG.E desc[UR6][R2.64], R5 ;  /* 0x0000000502007986 */ /* 0x000fe2000c101906 */
[----:B------:R-:W-:Y:S05]  /*2150*/  EXIT ;  /* 0x000000000000794d */ /* 0x000fea0003800000 */
.L_x_2:
[----:B------:R-:W-:-:S00]  /*2160*/  BRA `(.L_x_2) ;  /* 0xfffffffc00fc7947 */ /* 0x000fc0000383ffff */
[----:B------:R-:W-:-:S00]  /*2170*/  NOP ;  /* 0x0000000000007918 */ /* 0x000fc00000000000 */
        /* <DEDUP_REMOVED lines=8> */
.L_x_3:


//--------------------- .nv.global.init           --------------------------
	.section	.nv.global.init,"aw",@progbits
.nv.global.init:
	.type		_$_str,@object
	.size		_$_str,(.L_0 - _$_str)
_$_str:
        /*0000*/ 	.byte	0x5f, 0x5f, 0x43, 0x55, 0x44, 0x41, 0x5f, 0x46, 0x54, 0x5a, 0x00
.L_0:


//--------------------- .nv.shared.triton_red_fused_add_native_layer_norm_native_layer_norm_backward_5 --------------------------
	.section	.nv.shared.triton_red_fused_add_native_layer_norm_native_layer_norm_backward_5,"aw",@nobits
	.sectionflags	@""
	.align	16
	.zero		1024


//--------------------- .nv.constant0.triton_red_fused_add_native_layer_norm_native_layer_norm_backward_5 --------------------------
	.section	.nv.constant0.triton_red_fused_add_native_layer_norm_native_layer_norm_backward_5,"a",@progbits
	.sectionflags	@""
	.align	4
.nv.constant0.triton_red_fused_add_native_layer_norm_native_layer_norm_backward_5:
	.zero		592
